	.target	sm_100a

	.elftype	@"ET_EXEC"


//--------------------- .note.nv.tkinfo           --------------------------
	.section	.note.nv.tkinfo,"",@"SHT_NOTE"
	.sectionflags	@"SHF_NOTE_NV_TKINFO"
	.tkinfo
        /*0018*/ 	.word	0x00000002
        /*0030*/ 	.string	""
        /*0030*/ 	.string	"ptxas"
        /*0030*/ 	.string	"Cuda compilation tools, release 13.0, V13.0.88"
        /*0030*/ 	.string	"Build cuda_13.0.r13.0/compiler.36424714_0"
        /*0030*/ 	.string	"-arch sm_100a -m 64 "



//--------------------- .note.nv.cuinfo           --------------------------
	.section	.note.nv.cuinfo,"",@"SHT_NOTE"
	.sectionflags	@"SHF_NOTE_NV_CUINFO"
        /*0018*/ 	.short	0x0002
        /*001a*/ 	.short	0x0064
        /*001c*/ 	.short	0x0082
	.zero		2


//--------------------- .nv.info                  --------------------------
	.section	.nv.info,"",@"SHT_CUDA_INFO"
	.align	4


	//----- nvinfo : EIATTR_REGCOUNT
	.align		4
        /*0000*/ 	.byte	0x04, 0x2f
        /*0002*/ 	.short	(.L_12 - .L_11)
	.align		4
.L_11:
        /*0004*/ 	.word	index@(_ZN7cutlass13device_kernelIN5flash19enable_sm80_to_sm89INS1_16FlashAttnFwdSm80INS1_25CollectiveMainloopFwdSm80ILi4ELi1ELb0EN4cute5tupleIJNS5_1CILi128EEENS7_ILi112EEENS7_ILi64EEEEEELi64ENS_10bfloat16_tEfNS_4arch4Sm80ELb1ELb0ELb0ELb1ELb0ELb1ELb1ELb0EEENS1_21CollectiveEpilogueFwdINS6_IJS8_SA_S9_EEENS6_IJNS7_ILi1EEESI_SI_EEESC_SE_Li128ELb1ELb1ELb0ELb0EEENS1_19SingleTileSchedulerILb1ELb0ELb1ELi128EEEEEEEEEvNT_6ParamsE)
        /*0008*/ 	.word	0x00000004


	//----- nvinfo : EIATTR_FRAME_SIZE
	.align		4
.L_12:
        /*000c*/ 	.byte	0x04, 0x11
        /*000e*/ 	.short	(.L_14 - .L_13)
	.align		4
.L_13:
        /*0010*/ 	.word	index@(_ZN7cutlass13device_kernelIN5flash19enable_sm80_to_sm89INS1_16FlashAttnFwdSm80INS1_25CollectiveMainloopFwdSm80ILi4ELi1ELb0EN4cute5tupleIJNS5_1CILi128EEENS7_ILi112EEENS7_ILi64EEEEEELi64ENS_10bfloat16_tEfNS_4arch4Sm80ELb1ELb0ELb0ELb1ELb0ELb1ELb1ELb0EEENS1_21CollectiveEpilogueFwdINS6_IJS8_SA_S9_EEENS6_IJNS7_ILi1EEESI_SI_EEESC_SE_Li128ELb1ELb1ELb0ELb0EEENS1_19SingleTileSchedulerILb1ELb0ELb1ELi128EEEEEEEEEvNT_6ParamsE)
        /*0014*/ 	.word	0x00000000


	//----- nvinfo : EIATTR_REGCOUNT
	.align		4
.L_14:
        /*0018*/ 	.byte	0x04, 0x2f
        /*001a*/ 	.short	(.L_16 - .L_15)
	.align		4
.L_15:
        /*001c*/ 	.word	index@(_ZN7cutlass13device_kernelIN5flash19enable_sm80_to_sm89INS1_16FlashAttnFwdSm80INS1_25CollectiveMainloopFwdSm80ILi4ELi1ELb0EN4cute5tupleIJNS5_1CILi128EEENS7_ILi112EEENS7_ILi64EEEEEELi64ENS_10bfloat16_tEfNS_4arch4Sm80ELb1ELb0ELb0ELb1ELb0ELb0ELb1ELb0EEENS1_21CollectiveEpilogueFwdINS6_IJS8_SA_S9_EEENS6_IJNS7_ILi1EEESI_SI_EEESC_SE_Li128ELb1ELb1ELb0ELb0EEENS1_19SingleTileSchedulerILb1ELb0ELb1ELi128EEEEEEEEEvNT_6ParamsE)
        /*0020*/ 	.word	0x00000004


	//----- nvinfo : EIATTR_FRAME_SIZE
	.align		4
.L_16:
        /*0024*/ 	.byte	0x04, 0x11
        /*0026*/ 	.short	(.L_18 - .L_17)
	.align		4
.L_17:
        /*0028*/ 	.word	index@(_ZN7cutlass13device_kernelIN5flash19enable_sm80_to_sm89INS1_16FlashAttnFwdSm80INS1_25CollectiveMainloopFwdSm80ILi4ELi1ELb0EN4cute5tupleIJNS5_1CILi128EEENS7_ILi112EEENS7_ILi64EEEEEELi64ENS_10bfloat16_tEfNS_4arch4Sm80ELb1ELb0ELb0ELb1ELb0ELb0ELb1ELb0EEENS1_21CollectiveEpilogueFwdINS6_IJS8_SA_S9_EEENS6_IJNS7_ILi1EEESI_SI_EEESC_SE_Li128ELb1ELb1ELb0ELb0EEENS1_19SingleTileSchedulerILb1ELb0ELb1ELi128EEEEEEEEEvNT_6ParamsE)
        /*002c*/ 	.word	0x00000000


	//----- nvinfo : EIATTR_REGCOUNT
	.align		4
.L_18:
        /*0030*/ 	.byte	0x04, 0x2f
        /*0032*/ 	.short	(.L_20 - .L_19)
	.align		4
.L_19:
        /*0034*/ 	.word	index@(_ZN7cutlass13device_kernelIN5flash19enable_sm80_to_sm89INS1_16FlashAttnFwdSm80INS1_25CollectiveMainloopFwdSm80ILi4ELi1ELb0EN4cute5tupleIJNS5_1CILi128EEENS7_ILi112EEENS7_ILi64EEEEEELi64ENS_10bfloat16_tEfNS_4arch4Sm80ELb1ELb0ELb0ELb0ELb0ELb0ELb1ELb0EEENS1_21CollectiveEpilogueFwdINS6_IJS8_SA_S9_EEENS6_IJNS7_ILi1EEESI_SI_EEESC_SE_Li128ELb0ELb1ELb0ELb0EEENS1_30DynamicPersistentTileSchedulerILi128ELi128ELb0ELb1ELb0EEEEEEEEEvNT_6ParamsE)
        /*0038*/ 	.word	0x00000004


	//----- nvinfo : EIATTR_FRAME_SIZE
	.align		4
.L_20:
        /*003c*/ 	.byte	0x04, 0x11
        /*003e*/ 	.short	(.L_22 - .L_21)
	.align		4
.L_21:
        /*0040*/ 	.word	index@(_ZN7cutlass13device_kernelIN5flash19enable_sm80_to_sm89INS1_16FlashAttnFwdSm80INS1_25CollectiveMainloopFwdSm80ILi4ELi1ELb0EN4cute5tupleIJNS5_1CILi128EEENS7_ILi112EEENS7_ILi64EEEEEELi64ENS_10bfloat16_tEfNS_4arch4Sm80ELb1ELb0ELb0ELb0ELb0ELb0ELb1ELb0EEENS1_21CollectiveEpilogueFwdINS6_IJS8_SA_S9_EEENS6_IJNS7_ILi1EEESI_SI_EEESC_SE_Li128ELb0ELb1ELb0ELb0EEENS1_30DynamicPersistentTileSchedulerILi128ELi128ELb0ELb1ELb0EEEEEEEEEvNT_6ParamsE)
        /*0044*/ 	.word	0x00000000


	//----- nvinfo : EIATTR_REGCOUNT
	.align		4
.L_22:
        /*0048*/ 	.byte	0x04, 0x2f
        /*004a*/ 	.short	(.L_24 - .L_23)
	.align		4
.L_23:
        /*004c*/ 	.word	index@(_ZN7cutlass13device_kernelIN5flash19enable_sm80_to_sm89INS1_16FlashAttnFwdSm80INS1_25CollectiveMainloopFwdSm80ILi4ELi1ELb0EN4cute5tupleIJNS5_1CILi128EEENS7_ILi96EEENS7_ILi64EEEEEELi64ENS_10bfloat16_tEfNS_4arch4Sm80ELb0ELb1ELb0ELb1ELb0ELb1ELb1ELb0EEENS1_21CollectiveEpilogueFwdINS6_IJS8_SA_S9_EEENS6_IJNS7_ILi1EEESI_SI_EEESC_SE_Li128ELb1ELb1ELb0ELb0EEENS1_19SingleTileSchedulerILb1ELb0ELb1ELi128EEEEEEEEEvNT_6ParamsE)
        /*0050*/ 	.word	0x00000004


	//----- nvinfo : EIATTR_FRAME_SIZE
	.align		4
.L_24:
        /*0054*/ 	.byte	0x04, 0x11
        /*0056*/ 	.short	(.L_26 - .L_25)
	.align		4
.L_25:
        /*0058*/ 	.word	index@(_ZN7cutlass13device_kernelIN5flash19enable_sm80_to_sm89INS1_16FlashAttnFwdSm80INS1_25CollectiveMainloopFwdSm80ILi4ELi1ELb0EN4cute5tupleIJNS5_1CILi128EEENS7_ILi96EEENS7_ILi64EEEEEELi64ENS_10bfloat16_tEfNS_4arch4Sm80ELb0ELb1ELb0ELb1ELb0ELb1ELb1ELb0EEENS1_21CollectiveEpilogueFwdINS6_IJS8_SA_S9_EEENS6_IJNS7_ILi1EEESI_SI_EEESC_SE_Li128ELb1ELb1ELb0ELb0EEENS1_19SingleTileSchedulerILb1ELb0ELb1ELi128EEEEEEEEEvNT_6ParamsE)
        /*005c*/ 	.word	0x00000000


	//----- nvinfo : EIATTR_REGCOUNT
	.align		4
.L_26:
        /*0060*/ 	.byte	0x04, 0x2f
        /*0062*/ 	.short	(.L_28 - .L_27)
	.align		4
.L_27:
        /*0064*/ 	.word	index@(_ZN7cutlass13device_kernelIN5flash19enable_sm80_to_sm89INS1_16FlashAttnFwdSm80INS1_25CollectiveMainloopFwdSm80ILi4ELi1ELb0EN4cute5tupleIJNS5_1CILi128EEENS7_ILi96EEENS7_ILi64EEEEEELi64ENS_10bfloat16_tEfNS_4arch4Sm80ELb0ELb1ELb0ELb1ELb0ELb0ELb1ELb0EEENS1_21CollectiveEpilogueFwdINS6_IJS8_SA_S9_EEENS6_IJNS7_ILi1EEESI_SI_EEESC_SE_Li128ELb1ELb1ELb0ELb0EEENS1_19SingleTileSchedulerILb1ELb0ELb1ELi128EEEEEEEEEvNT_6ParamsE)
        /*0068*/ 	.word	0x00000004


	//----- nvinfo : EIATTR_FRAME_SIZE
	.align		4
.L_28:
        /*006c*/ 	.byte	0x04, 0x11
        /*006e*/ 	.short	(.L_30 - .L_29)
	.align		4
.L_29:
        /*0070*/ 	.word	index@(_ZN7cutlass13device_kernelIN5flash19enable_sm80_to_sm89INS1_16FlashAttnFwdSm80INS1_25CollectiveMainloopFwdSm80ILi4ELi1ELb0EN4cute5tupleIJNS5_1CILi128EEENS7_ILi96EEENS7_ILi64EEEEEELi64ENS_10bfloat16_tEfNS_4arch4Sm80ELb0ELb1ELb0ELb1ELb0ELb0ELb1ELb0EEENS1_21CollectiveEpilogueFwdINS6_IJS8_SA_S9_EEENS6_IJNS7_ILi1EEESI_SI_EEESC_SE_Li128ELb1ELb1ELb0ELb0EEENS1_19SingleTileSchedulerILb1ELb0ELb1ELi128EEEEEEEEEvNT_6ParamsE)
        /*0074*/ 	.word	0x00000000


	//----- nvinfo : EIATTR_REGCOUNT
	.align		4
.L_30:
        /*0078*/ 	.byte	0x04, 0x2f
        /*007a*/ 	.short	(.L_32 - .L_31)
	.align		4
.L_31:
        /*007c*/ 	.word	index@(_ZN7cutlass13device_kernelIN5flash19enable_sm80_to_sm89INS1_16FlashAttnFwdSm80INS1_25CollectiveMainloopFwdSm80ILi4ELi1ELb0EN4cute5tupleIJNS5_1CILi128EEENS7_ILi96EEENS7_ILi64EEEEEELi64ENS_10bfloat16_tEfNS_4arch4Sm80ELb0ELb1ELb0ELb0ELb0ELb0ELb1ELb0EEENS1_21CollectiveEpilogueFwdINS6_IJS8_SA_S9_EEENS6_IJNS7_ILi1EEESI_SI_EEESC_SE_Li128ELb0ELb1ELb0ELb0EEENS1_19SingleTileSchedulerILb0ELb0ELb1ELi128EEEEEEEEEvNT_6ParamsE)
        /*0080*/ 	.word	0x00000004


	//----- nvinfo : EIATTR_FRAME_SIZE
	.align		4
.L_32:
        /*0084*/ 	.byte	0x04, 0x11
        /*0086*/ 	.short	(.L_34 - .L_33)
	.align		4
.L_33:
        /*0088*/ 	.word	index@(_ZN7cutlass13device_kernelIN5flash19enable_sm80_to_sm89INS1_16FlashAttnFwdSm80INS1_25CollectiveMainloopFwdSm80ILi4ELi1ELb0EN4cute5tupleIJNS5_1CILi128EEENS7_ILi96EEENS7_ILi64EEEEEELi64ENS_10bfloat16_tEfNS_4arch4Sm80ELb0ELb1ELb0ELb0ELb0ELb0ELb1ELb0EEENS1_21CollectiveEpilogueFwdINS6_IJS8_SA_S9_EEENS6_IJNS7_ILi1EEESI_SI_EEESC_SE_Li128ELb0ELb1ELb0ELb0EEENS1_19SingleTileSchedulerILb0ELb0ELb1ELi128EEEEEEEEEvNT_6ParamsE)
        /*008c*/ 	.word	0x00000000


	//----- nvinfo : EIATTR_REGCOUNT
	.align		4
.L_34:
        /*0090*/ 	.byte	0x04, 0x2f
        /*0092*/ 	.short	(.L_36 - .L_35)
	.align		4
.L_35:
        /*0094*/ 	.word	index@(_ZN7cutlass13device_kernelIN5flash19enable_sm80_to_sm89INS1_16FlashAttnFwdSm80INS1_25CollectiveMainloopFwdSm80ILi4ELi1ELb0EN4cute5tupleIJNS5_1CILi128EEENS7_ILi112EEENS7_ILi64EEEEEELi64ENS_10bfloat16_tEfNS_4arch4Sm80ELb0ELb0ELb0ELb1ELb0ELb1ELb1ELb0EEENS1_21CollectiveEpilogueFwdINS6_IJS8_SA_S9_EEENS6_IJNS7_ILi1EEESI_SI_EEESC_SE_Li128ELb1ELb1ELb0ELb0EEENS1_19SingleTileSchedulerILb1ELb0ELb1ELi128EEEEEEEEEvNT_6ParamsE)
        /*0098*/ 	.word	0x00000004


	//----- nvinfo : EIATTR_FRAME_SIZE
	.align		4
.L_36:
        /*009c*/ 	.byte	0x04, 0x11
        /*009e*/ 	.short	(.L_38 - .L_37)
	.align		4
.L_37:
        /*00a0*/ 	.word	index@(_ZN7cutlass13device_kernelIN5flash19enable_sm80_to_sm89INS1_16FlashAttnFwdSm80INS1_25CollectiveMainloopFwdSm80ILi4ELi1ELb0EN4cute5tupleIJNS5_1CILi128EEENS7_ILi112EEENS7_ILi64EEEEEELi64ENS_10bfloat16_tEfNS_4arch4Sm80ELb0ELb0ELb0ELb1ELb0ELb1ELb1ELb0EEENS1_21CollectiveEpilogueFwdINS6_IJS8_SA_S9_EEENS6_IJNS7_ILi1EEESI_SI_EEESC_SE_Li128ELb1ELb1ELb0ELb0EEENS1_19SingleTileSchedulerILb1ELb0ELb1ELi128EEEEEEEEEvNT_6ParamsE)
        /*00a4*/ 	.word	0x00000000


	//----- nvinfo : EIATTR_REGCOUNT
	.align		4
.L_38:
        /*00a8*/ 	.byte	0x04, 0x2f
        /*00aa*/ 	.short	(.L_40 - .L_39)
	.align		4
.L_39:
        /*00ac*/ 	.word	index@(_ZN7cutlass13device_kernelIN5flash19enable_sm80_to_sm89INS1_16FlashAttnFwdSm80INS1_25CollectiveMainloopFwdSm80ILi4ELi1ELb0EN4cute5tupleIJNS5_1CILi128EEENS7_ILi112EEENS7_ILi64EEEEEELi64ENS_10bfloat16_tEfNS_4arch4Sm80ELb0ELb0ELb0ELb1ELb0ELb0ELb1ELb0EEENS1_21CollectiveEpilogueFwdINS6_IJS8_SA_S9_EEENS6_IJNS7_ILi1EEESI_SI_EEESC_SE_Li128ELb1ELb1ELb0ELb0EEENS1_19SingleTileSchedulerILb1ELb0ELb1ELi128EEEEEEEEEvNT_6ParamsE)
        /*00b0*/ 	.word	0x00000004


	//----- nvinfo : EIATTR_FRAME_SIZE
	.align		4
.L_40:
        /*00b4*/ 	.byte	0x04, 0x11
        /*00b6*/ 	.short	(.L_42 - .L_41)
	.align		4
.L_41:
        /*00b8*/ 	.word	index@(_ZN7cutlass13device_kernelIN5flash19enable_sm80_to_sm89INS1_16FlashAttnFwdSm80INS1_25CollectiveMainloopFwdSm80ILi4ELi1ELb0EN4cute5tupleIJNS5_1CILi128EEENS7_ILi112EEENS7_ILi64EEEEEELi64ENS_10bfloat16_tEfNS_4arch4Sm80ELb0ELb0ELb0ELb1ELb0ELb0ELb1ELb0EEENS1_21CollectiveEpilogueFwdINS6_IJS8_SA_S9_EEENS6_IJNS7_ILi1EEESI_SI_EEESC_SE_Li128ELb1ELb1ELb0ELb0EEENS1_19SingleTileSchedulerILb1ELb0ELb1ELi128EEEEEEEEEvNT_6ParamsE)
        /*00bc*/ 	.word	0x00000000


	//----- nvinfo : EIATTR_REGCOUNT
	.align		4
.L_42:
        /*00c0*/ 	.byte	0x04, 0x2f
        /*00c2*/ 	.short	(.L_44 - .L_43)
	.align		4
.L_43:
        /*00c4*/ 	.word	index@(_ZN7cutlass13device_kernelIN5flash19enable_sm80_to_sm89INS1_16FlashAttnFwdSm80INS1_25CollectiveMainloopFwdSm80ILi4ELi1ELb0EN4cute5tupleIJNS5_1CILi128EEENS7_ILi112EEENS7_ILi64EEEEEELi64ENS_10bfloat16_tEfNS_4arch4Sm80ELb0ELb0ELb0ELb0ELb0ELb0ELb1ELb0EEENS1_21CollectiveEpilogueFwdINS6_IJS8_SA_S9_EEENS6_IJNS7_ILi1EEESI_SI_EEESC_SE_Li128ELb0ELb1ELb0ELb0EEENS1_19SingleTileSchedulerILb0ELb0ELb1ELi128EEEEEEEEEvNT_6ParamsE)
        /*00c8*/ 	.word	0x00000004


	//----- nvinfo : EIATTR_FRAME_SIZE
	.align		4
.L_44:
        /*00cc*/ 	.byte	0x04, 0x11
        /*00ce*/ 	.short	(.L_46 - .L_45)
	.align		4
.L_45:
        /*00d0*/ 	.word	index@(_ZN7cutlass13device_kernelIN5flash19enable_sm80_to_sm89INS1_16FlashAttnFwdSm80INS1_25CollectiveMainloopFwdSm80ILi4ELi1ELb0EN4cute5tupleIJNS5_1CILi128EEENS7_ILi112EEENS7_ILi64EEEEEELi64ENS_10bfloat16_tEfNS_4arch4Sm80ELb0ELb0ELb0ELb0ELb0ELb0ELb1ELb0EEENS1_21CollectiveEpilogueFwdINS6_IJS8_SA_S9_EEENS6_IJNS7_ILi1EEESI_SI_EEESC_SE_Li128ELb0ELb1ELb0ELb0EEENS1_19SingleTileSchedulerILb0ELb0ELb1ELi128EEEEEEEEEvNT_6ParamsE)
        /*00d4*/ 	.word	0x00000000


	//----- nvinfo : EIATTR_MIN_STACK_SIZE
	.align		4
.L_46:
        /*00d8*/ 	.byte	0x04, 0x12
        /*00da*/ 	.short	(.L_48 - .L_47)
	.align		4
.L_47:
        /*00dc*/ 	.word	index@(_ZN7cutlass13device_kernelIN5flash19enable_sm80_to_sm89INS1_16FlashAttnFwdSm80INS1_25CollectiveMainloopFwdSm80ILi4ELi1ELb0EN4cute5tupleIJNS5_1CILi128EEENS7_ILi112EEENS7_ILi64EEEEEELi64ENS_10bfloat16_tEfNS_4arch4Sm80ELb0ELb0ELb0ELb0ELb0ELb0ELb1ELb0EEENS1_21CollectiveEpilogueFwdINS6_IJS8_SA_S9_EEENS6_IJNS7_ILi1EEESI_SI_EEESC_SE_Li128ELb0ELb1ELb0ELb0EEENS1_19SingleTileSchedulerILb0ELb0ELb1ELi128EEEEEEEEEvNT_6ParamsE)
        /*00e0*/ 	.word	0x00000000


	//----- nvinfo : EIATTR_MIN_STACK_SIZE
	.align		4
.L_48:
        /*00e4*/ 	.byte	0x04, 0x12
        /*00e6*/ 	.short	(.L_50 - .L_49)
	.align		4
.L_49:
        /*00e8*/ 	.word	index@(_ZN7cutlass13device_kernelIN5flash19enable_sm80_to_sm89INS1_16FlashAttnFwdSm80INS1_25CollectiveMainloopFwdSm80ILi4ELi1ELb0EN4cute5tupleIJNS5_1CILi128EEENS7_ILi112EEENS7_ILi64EEEEEELi64ENS_10bfloat16_tEfNS_4arch4Sm80ELb0ELb0ELb0ELb1ELb0ELb0ELb1ELb0EEENS1_21CollectiveEpilogueFwdINS6_IJS8_SA_S9_EEENS6_IJNS7_ILi1EEESI_SI_EEESC_SE_Li128ELb1ELb1ELb0ELb0EEENS1_19SingleTileSchedulerILb1ELb0ELb1ELi128EEEEEEEEEvNT_6ParamsE)
        /*00ec*/ 	.word	0x00000000


	//----- nvinfo : EIATTR_MIN_STACK_SIZE
	.align		4
.L_50:
        /*00f0*/ 	.byte	0x04, 0x12
        /*00f2*/ 	.short	(.L_52 - .L_51)
	.align		4
.L_51:
        /*00f4*/ 	.word	index@(_ZN7cutlass13device_kernelIN5flash19enable_sm80_to_sm89INS1_16FlashAttnFwdSm80INS1_25CollectiveMainloopFwdSm80ILi4ELi1ELb0EN4cute5tupleIJNS5_1CILi128EEENS7_ILi112EEENS7_ILi64EEEEEELi64ENS_10bfloat16_tEfNS_4arch4Sm80ELb0ELb0ELb0ELb1ELb0ELb1ELb1ELb0EEENS1_21CollectiveEpilogueFwdINS6_IJS8_SA_S9_EEENS6_IJNS7_ILi1EEESI_SI_EEESC_SE_Li128ELb1ELb1ELb0ELb0EEENS1_19SingleTileSchedulerILb1ELb0ELb1ELi128EEEEEEEEEvNT_6ParamsE)
        /*00f8*/ 	.word	0x00000000


	//----- nvinfo : EIATTR_MIN_STACK_SIZE
	.align		4
.L_52:
        /*00fc*/ 	.byte	0x04, 0x12
        /*00fe*/ 	.short	(.L_54 - .L_53)
	.align		4
.L_53:
        /*0100*/ 	.word	index@(_ZN7cutlass13device_kernelIN5flash19enable_sm80_to_sm89INS1_16FlashAttnFwdSm80INS1_25CollectiveMainloopFwdSm80ILi4ELi1ELb0EN4cute5tupleIJNS5_1CILi128EEENS7_ILi96EEENS7_ILi64EEEEEELi64ENS_10bfloat16_tEfNS_4arch4Sm80ELb0ELb1ELb0ELb0ELb0ELb0ELb1ELb0EEENS1_21CollectiveEpilogueFwdINS6_IJS8_SA_S9_EEENS6_IJNS7_ILi1EEESI_SI_EEESC_SE_Li128ELb0ELb1ELb0ELb0EEENS1_19SingleTileSchedulerILb0ELb0ELb1ELi128EEEEEEEEEvNT_6ParamsE)
        /*0104*/ 	.word	0x00000000


	//----- nvinfo : EIATTR_MIN_STACK_SIZE
	.align		4
.L_54:
        /*0108*/ 	.byte	0x04, 0x12
        /*010a*/ 	.short	(.L_56 - .L_55)
	.align		4
.L_55:
        /*010c*/ 	.word	index@(_ZN7cutlass13device_kernelIN5flash19enable_sm80_to_sm89INS1_16FlashAttnFwdSm80INS1_25CollectiveMainloopFwdSm80ILi4ELi1ELb0EN4cute5tupleIJNS5_1CILi128EEENS7_ILi96EEENS7_ILi64EEEEEELi64ENS_10bfloat16_tEfNS_4arch4Sm80ELb0ELb1ELb0ELb1ELb0ELb0ELb1ELb0EEENS1_21CollectiveEpilogueFwdINS6_IJS8_SA_S9_EEENS6_IJNS7_ILi1EEESI_SI_EEESC_SE_Li128ELb1ELb1ELb0ELb0EEENS1_19SingleTileSchedulerILb1ELb0ELb1ELi128EEEEEEEEEvNT_6ParamsE)
        /*0110*/ 	.word	0x00000000


	//----- nvinfo : EIATTR_MIN_STACK_SIZE
	.align		4
.L_56:
        /*0114*/ 	.byte	0x04, 0x12
        /*0116*/ 	.short	(.L_58 - .L_57)
	.align		4
.L_57:
        /*0118*/ 	.word	index@(_ZN7cutlass13device_kernelIN5flash19enable_sm80_to_sm89INS1_16FlashAttnFwdSm80INS1_25CollectiveMainloopFwdSm80ILi4ELi1ELb0EN4cute5tupleIJNS5_1CILi128EEENS7_ILi96EEENS7_ILi64EEEEEELi64ENS_10bfloat16_tEfNS_4arch4Sm80ELb0ELb1ELb0ELb1ELb0ELb1ELb1ELb0EEENS1_21CollectiveEpilogueFwdINS6_IJS8_SA_S9_EEENS6_IJNS7_ILi1EEESI_SI_EEESC_SE_Li128ELb1ELb1ELb0ELb0EEENS1_19SingleTileSchedulerILb1ELb0ELb1ELi128EEEEEEEEEvNT_6ParamsE)
        /*011c*/ 	.word	0x00000000


	//----- nvinfo : EIATTR_MIN_STACK_SIZE
	.align		4
.L_58:
        /*0120*/ 	.byte	0x04, 0x12
        /*0122*/ 	.short	(.L_60 - .L_59)
	.align		4
.L_59:
        /*0124*/ 	.word	index@(_ZN7cutlass13device_kernelIN5flash19enable_sm80_to_sm89INS1_16FlashAttnFwdSm80INS1_25CollectiveMainloopFwdSm80ILi4ELi1ELb0EN4cute5tupleIJNS5_1CILi128EEENS7_ILi112EEENS7_ILi64EEEEEELi64ENS_10bfloat16_tEfNS_4arch4Sm80ELb1ELb0ELb0ELb0ELb0ELb0ELb1ELb0EEENS1_21CollectiveEpilogueFwdINS6_IJS8_SA_S9_EEENS6_IJNS7_ILi1EEESI_SI_EEESC_SE_Li128ELb0ELb1ELb0ELb0EEENS1_30DynamicPersistentTileSchedulerILi128ELi128ELb0ELb1ELb0EEEEEEEEEvNT_6ParamsE)
        /*0128*/ 	.word	0x00000000


	//----- nvinfo : EIATTR_MIN_STACK_SIZE
	.align		4
.L_60:
        /*012c*/ 	.byte	0x04, 0x12
        /*012e*/ 	.short	(.L_62 - .L_61)
	.align		4
.L_61:
        /*0130*/ 	.word	index@(_ZN7cutlass13device_kernelIN5flash19enable_sm80_to_sm89INS1_16FlashAttnFwdSm80INS1_25CollectiveMainloopFwdSm80ILi4ELi1ELb0EN4cute5tupleIJNS5_1CILi128EEENS7_ILi112EEENS7_ILi64EEEEEELi64ENS_10bfloat16_tEfNS_4arch4Sm80ELb1ELb0ELb0ELb1ELb0ELb0ELb1ELb0EEENS1_21CollectiveEpilogueFwdINS6_IJS8_SA_S9_EEENS6_IJNS7_ILi1EEESI_SI_EEESC_SE_Li128ELb1ELb1ELb0ELb0EEENS1_19SingleTileSchedulerILb1ELb0ELb1ELi128EEEEEEEEEvNT_6ParamsE)
        /*0134*/ 	.word	0x00000000


	//----- nvinfo : EIATTR_MIN_STACK_SIZE
	.align		4
.L_62:
        /*0138*/ 	.byte	0x04, 0x12
        /*013a*/ 	.short	(.L_64 - .L_63)
	.align		4
.L_63:
        /*013c*/ 	.word	index@(_ZN7cutlass13device_kernelIN5flash19enable_sm80_to_sm89INS1_16FlashAttnFwdSm80INS1_25CollectiveMainloopFwdSm80ILi4ELi1ELb0EN4cute5tupleIJNS5_1CILi128EEENS7_ILi112EEENS7_ILi64EEEEEELi64ENS_10bfloat16_tEfNS_4arch4Sm80ELb1ELb0ELb0ELb1ELb0ELb1ELb1ELb0EEENS1_21CollectiveEpilogueFwdINS6_IJS8_SA_S9_EEENS6_IJNS7_ILi1EEESI_SI_EEESC_SE_Li128ELb1ELb1ELb0ELb0EEENS1_19SingleTileSchedulerILb1ELb0ELb1ELi128EEEEEEEEEvNT_6ParamsE)
        /*0140*/ 	.word	0x00000000
.L_64:


//--------------------- .nv.compat                --------------------------
	.section	.nv.compat,"",@"SHT_CUDA_COMPAT_INFO"
	.align	4
        /*0000*/ 	.byte	0x02, 0x09, 0x01, 0x00, 0x02, 0x02, 0x01, 0x00, 0x02, 0x05, 0x05, 0x00, 0x03, 0x07, 0x01, 0x01
        /*0010*/ 	.byte	0x02, 0x03, 0x00, 0x00, 0x02, 0x06, 0x01, 0x00, 0x04, 0x0b, 0x08, 0x00, 0x09, 0x00, 0x00, 0x00
        /*0020*/ 	.byte	0x00, 0x00, 0x00, 0x00


//--------------------- .nv.info._ZN7cutlass13device_kernelIN5flash19enable_sm80_to_sm89INS1_16FlashAttnFwdSm80INS1_25CollectiveMainloopFwdSm80ILi4ELi1ELb0EN4cute5tupleIJNS5_1CILi128EEENS7_ILi112EEENS7_ILi64EEEEEELi64ENS_10bfloat16_tEfNS_4arch4Sm80ELb0ELb0ELb0ELb0ELb0ELb0ELb1ELb0EEENS1_21CollectiveEpilogueFwdINS6_IJS8_SA_S9_EEENS6_IJNS7_ILi1EEESI_SI_EEESC_SE_Li128ELb0ELb1ELb0ELb0EEENS1_19SingleTileSchedulerILb0ELb0ELb1ELi128EEEEEEEEEvNT_6ParamsE --------------------------
	.section	.nv.info._ZN7cutlass13device_kernelIN5flash19enable_sm80_to_sm89INS1_16FlashAttnFwdSm80INS1_25CollectiveMainloopFwdSm80ILi4ELi1ELb0EN4cute5tupleIJNS5_1CILi128EEENS7_ILi112EEENS7_ILi64EEEEEELi64ENS_10bfloat16_tEfNS_4arch4Sm80ELb0ELb0ELb0ELb0ELb0ELb0ELb1ELb0EEENS1_21CollectiveEpilogueFwdINS6_IJS8_SA_S9_EEENS6_IJNS7_ILi1EEESI_SI_EEESC_SE_Li128ELb0ELb1ELb0ELb0EEENS1_19SingleTileSchedulerILb0ELb0ELb1ELi128EEEEEEEEEvNT_6ParamsE,"",@"SHT_CUDA_INFO"
	.sectionflags	@""
	.align	4


	//----- nvinfo : EIATTR_CUDA_API_VERSION
	.align		4
        /*0000*/ 	.byte	0x04, 0x37
        /*0002*/ 	.short	(.L_66 - .L_65)
.L_65:
        /*0004*/ 	.word	0x00000082


	//----- nvinfo : EIATTR_KPARAM_INFO
	.align		4
.L_66:
        /*0008*/ 	.byte	0x04, 0x17
        /*000a*/ 	.short	(.L_68 - .L_67)
.L_67:
        /*000c*/ 	.word	0x00000000
        /*0010*/ 	.short	0x0000
        /*0012*/ 	.short	0x0000
        /*0014*/ 	.byte	0x00, 0xf0, 0x61, 0x10


	//----- nvinfo : EIATTR_SPARSE_MMA_MASK
	.align		4
.L_68:
        /*0018*/ 	.byte	0x03, 0x50
        /*001a*/ 	.short	0x0000


	//----- nvinfo : EIATTR_MAXREG_COUNT
	.align		4
        /*001c*/ 	.byte	0x03, 0x1b
        /*001e*/ 	.short	0x00ff


	//----- nvinfo : EIATTR_MERCURY_ISA_VERSION
	.align		4
        /*0020*/ 	.byte	0x03, 0x5f
        /*0022*/ 	.short	0x0101


	//----- nvinfo : EIATTR_VRC_CTA_INIT_COUNT
	.align		4
        /*0024*/ 	.byte	0x02, 0x4a
	.zero		1
	.zero		1


	//----- nvinfo : EIATTR_EXIT_INSTR_OFFSETS
	.align		4
        /*0028*/ 	.byte	0x04, 0x1c
        /*002a*/ 	.short	(.L_70 - .L_69)


	//   ....[0]....
.L_69:
        /*002c*/ 	.word	0x00000010


	//----- nvinfo : EIATTR_MAX_THREADS
	.align		4
.L_70:
        /*0030*/ 	.byte	0x04, 0x05
        /*0032*/ 	.short	(.L_72 - .L_71)
.L_71:
        /*0034*/ 	.word	0x00000080
        /*0038*/ 	.word	0x00000001
        /*003c*/ 	.word	0x00000001


	//----- nvinfo : EIATTR_CBANK_PARAM_SIZE
	.align		4
.L_72:
        /*0040*/ 	.byte	0x03, 0x19
        /*0042*/ 	.short	0x0418


	//----- nvinfo : EIATTR_PARAM_CBANK
	.align		4
        /*0044*/ 	.byte	0x04, 0x0a
        /*0046*/ 	.short	(.L_74 - .L_73)
	.align		4
.L_73:
        /*0048*/ 	.word	index@(.nv.constant0._ZN7cutlass13device_kernelIN5flash19enable_sm80_to_sm89INS1_16FlashAttnFwdSm80INS1_25CollectiveMainloopFwdSm80ILi4ELi1ELb0EN4cute5tupleIJNS5_1CILi128EEENS7_ILi112EEENS7_ILi64EEEEEELi64ENS_10bfloat16_tEfNS_4arch4Sm80ELb0ELb0ELb0ELb0ELb0ELb0ELb1ELb0EEENS1_21CollectiveEpilogueFwdINS6_IJS8_SA_S9_EEENS6_IJNS7_ILi1EEESI_SI_EEESC_SE_Li128ELb0ELb1ELb0ELb0EEENS1_19SingleTileSchedulerILb0ELb0ELb1ELi128EEEEEEEEEvNT_6ParamsE)
        /*004c*/ 	.short	0x0380
        /*004e*/ 	.short	0x0418


	//----- nvinfo : EIATTR_SW_WAR
	.align		4
.L_74:
        /*0050*/ 	.byte	0x04, 0x36
        /*0052*/ 	.short	(.L_76 - .L_75)
.L_75:
        /*0054*/ 	.word	0x00000008
.L_76:


//--------------------- .nv.info._ZN7cutlass13device_kernelIN5flash19enable_sm80_to_sm89INS1_16FlashAttnFwdSm80INS1_25CollectiveMainloopFwdSm80ILi4ELi1ELb0EN4cute5tupleIJNS5_1CILi128EEENS7_ILi112EEENS7_ILi64EEEEEELi64ENS_10bfloat16_tEfNS_4arch4Sm80ELb0ELb0ELb0ELb1ELb0ELb0ELb1ELb0EEENS1_21CollectiveEpilogueFwdINS6_IJS8_SA_S9_EEENS6_IJNS7_ILi1EEESI_SI_EEESC_SE_Li128ELb1ELb1ELb0ELb0EEENS1_19SingleTileSchedulerILb1ELb0ELb1ELi128EEEEEEEEEvNT_6ParamsE --------------------------
	.section	.nv.info._ZN7cutlass13device_kernelIN5flash19enable_sm80_to_sm89INS1_16FlashAttnFwdSm80INS1_25CollectiveMainloopFwdSm80ILi4ELi1ELb0EN4cute5tupleIJNS5_1CILi128EEENS7_ILi112EEENS7_ILi64EEEEEELi64ENS_10bfloat16_tEfNS_4arch4Sm80ELb0ELb0ELb0ELb1ELb0ELb0ELb1ELb0EEENS1_21CollectiveEpilogueFwdINS6_IJS8_SA_S9_EEENS6_IJNS7_ILi1EEESI_SI_EEESC_SE_Li128ELb1ELb1ELb0ELb0EEENS1_19SingleTileSchedulerILb1ELb0ELb1ELi128EEEEEEEEEvNT_6ParamsE,"",@"SHT_CUDA_INFO"
	.sectionflags	@""
	.align	4


	//----- nvinfo : EIATTR_CUDA_API_VERSION
	.align		4
        /*0000*/ 	.byte	0x04, 0x37
        /*0002*/ 	.short	(.L_78 - .L_77)
.L_77:
        /*0004*/ 	.word	0x00000082


	//----- nvinfo : EIATTR_KPARAM_INFO
	.align		4
.L_78:
        /*0008*/ 	.byte	0x04, 0x17
        /*000a*/ 	.short	(.L_80 - .L_79)
.L_79:
        /*000c*/ 	.word	0x00000000
        /*0010*/ 	.short	0x0000
        /*0012*/ 	.short	0x0000
        /*0014*/ 	.byte	0x00, 0xf0, 0x61, 0x10


	//----- nvinfo : EIATTR_SPARSE_MMA_MASK
	.align		4
.L_80:
        /*0018*/ 	.byte	0x03, 0x50
        /*001a*/ 	.short	0x0000


	//----- nvinfo : EIATTR_MAXREG_COUNT
	.align		4
        /*001c*/ 	.byte	0x03, 0x1b
        /*001e*/ 	.short	0x00ff


	//----- nvinfo : EIATTR_MERCURY_ISA_VERSION
	.align		4
        /*0020*/ 	.byte	0x03, 0x5f
        /*0022*/ 	.short	0x0101


	//----- nvinfo : EIATTR_VRC_CTA_INIT_COUNT
	.align		4
        /*0024*/ 	.byte	0x02, 0x4a
	.zero		1
	.zero		1


	//----- nvinfo : EIATTR_EXIT_INSTR_OFFSETS
	.align		4
        /*0028*/ 	.byte	0x04, 0x1c
        /*002a*/ 	.short	(.L_82 - .L_81)


	//   ....[0]....
.L_81:
        /*002c*/ 	.word	0x00000010


	//----- nvinfo : EIATTR_MAX_THREADS
	.align		4
.L_82:
        /*0030*/ 	.byte	0x04, 0x05
        /*0032*/ 	.short	(.L_84 - .L_83)
.L_83:
        /*0034*/ 	.word	0x00000080
        /*0038*/ 	.word	0x00000001
        /*003c*/ 	.word	0x00000001


	//----- nvinfo : EIATTR_CBANK_PARAM_SIZE
	.align		4
.L_84:
        /*0040*/ 	.byte	0x03, 0x19
        /*0042*/ 	.short	0x0418


	//----- nvinfo : EIATTR_PARAM_CBANK
	.align		4
        /*0044*/ 	.byte	0x04, 0x0a
        /*0046*/ 	.short	(.L_86 - .L_85)
	.align		4
.L_85:
        /*0048*/ 	.word	index@(.nv.constant0._ZN7cutlass13device_kernelIN5flash19enable_sm80_to_sm89INS1_16FlashAttnFwdSm80INS1_25CollectiveMainloopFwdSm80ILi4ELi1ELb0EN4cute5tupleIJNS5_1CILi128EEENS7_ILi112EEENS7_ILi64EEEEEELi64ENS_10bfloat16_tEfNS_4arch4Sm80ELb0ELb0ELb0ELb1ELb0ELb0ELb1ELb0EEENS1_21CollectiveEpilogueFwdINS6_IJS8_SA_S9_EEENS6_IJNS7_ILi1EEESI_SI_EEESC_SE_Li128ELb1ELb1ELb0ELb0EEENS1_19SingleTileSchedulerILb1ELb0ELb1ELi128EEEEEEEEEvNT_6ParamsE)
        /*004c*/ 	.short	0x0380
        /*004e*/ 	.short	0x0418


	//----- nvinfo : EIATTR_SW_WAR
	.align		4
.L_86:
        /*0050*/ 	.byte	0x04, 0x36
        /*0052*/ 	.short	(.L_88 - .L_87)
.L_87:
        /*0054*/ 	.word	0x00000008
.L_88:


//--------------------- .nv.info._ZN7cutlass13device_kernelIN5flash19enable_sm80_to_sm89INS1_16FlashAttnFwdSm80INS1_25CollectiveMainloopFwdSm80ILi4ELi1ELb0EN4cute5tupleIJNS5_1CILi128EEENS7_ILi112EEENS7_ILi64EEEEEELi64ENS_10bfloat16_tEfNS_4arch4Sm80ELb0ELb0ELb0ELb1ELb0ELb1ELb1ELb0EEENS1_21CollectiveEpilogueFwdINS6_IJS8_SA_S9_EEENS6_IJNS7_ILi1EEESI_SI_EEESC_SE_Li128ELb1ELb1ELb0ELb0EEENS1_19SingleTileSchedulerILb1ELb0ELb1ELi128EEEEEEEEEvNT_6ParamsE --------------------------
	.section	.nv.info._ZN7cutlass13device_kernelIN5flash19enable_sm80_to_sm89INS1_16FlashAttnFwdSm80INS1_25CollectiveMainloopFwdSm80ILi4ELi1ELb0EN4cute5tupleIJNS5_1CILi128EEENS7_ILi112EEENS7_ILi64EEEEEELi64ENS_10bfloat16_tEfNS_4arch4Sm80ELb0ELb0ELb0ELb1ELb0ELb1ELb1ELb0EEENS1_21CollectiveEpilogueFwdINS6_IJS8_SA_S9_EEENS6_IJNS7_ILi1EEESI_SI_EEESC_SE_Li128ELb1ELb1ELb0ELb0EEENS1_19SingleTileSchedulerILb1ELb0ELb1ELi128EEEEEEEEEvNT_6ParamsE,"",@"SHT_CUDA_INFO"
	.sectionflags	@""
	.align	4


	//----- nvinfo : EIATTR_CUDA_API_VERSION
	.align		4
        /*0000*/ 	.byte	0x04, 0x37
        /*0002*/ 	.short	(.L_90 - .L_89)
.L_89:
        /*0004*/ 	.word	0x00000082


	//----- nvinfo : EIATTR_KPARAM_INFO
	.align		4
.L_90:
        /*0008*/ 	.byte	0x04, 0x17
        /*000a*/ 	.short	(.L_92 - .L_91)
.L_91:
        /*000c*/ 	.word	0x00000000
        /*0010*/ 	.short	0x0000
        /*0012*/ 	.short	0x0000
        /*0014*/ 	.byte	0x00, 0xf0, 0x61, 0x10


	//----- nvinfo : EIATTR_SPARSE_MMA_MASK
	.align		4
.L_92:
        /*0018*/ 	.byte	0x03, 0x50
        /*001a*/ 	.short	0x0000


	//----- nvinfo : EIATTR_MAXREG_COUNT
	.align		4
        /*001c*/ 	.byte	0x03, 0x1b
        /*001e*/ 	.short	0x00ff


	//----- nvinfo : EIATTR_MERCURY_ISA_VERSION
	.align		4
        /*0020*/ 	.byte	0x03, 0x5f
        /*0022*/ 	.short	0x0101


	//----- nvinfo : EIATTR_VRC_CTA_INIT_COUNT
	.align		4
        /*0024*/ 	.byte	0x02, 0x4a
	.zero		1
	.zero		1


	//----- nvinfo : EIATTR_EXIT_INSTR_OFFSETS
	.align		4
        /*0028*/ 	.byte	0x04, 0x1c
        /*002a*/ 	.short	(.L_94 - .L_93)


	//   ....[0]....
.L_93:
        /*002c*/ 	.word	0x00000010


	//----- nvinfo : EIATTR_MAX_THREADS
	.align		4
.L_94:
        /*0030*/ 	.byte	0x04, 0x05
        /*0032*/ 	.short	(.L_96 - .L_95)
.L_95:
        /*0034*/ 	.word	0x00000080
        /*0038*/ 	.word	0x00000001
        /*003c*/ 	.word	0x00000001


	//----- nvinfo : EIATTR_CBANK_PARAM_SIZE
	.align		4
.L_96:
        /*0040*/ 	.byte	0x03, 0x19
        /*0042*/ 	.short	0x0418


	//----- nvinfo : EIATTR_PARAM_CBANK
	.align		4
        /*0044*/ 	.byte	0x04, 0x0a
        /*0046*/ 	.short	(.L_98 - .L_97)
	.align		4
.L_97:
        /*0048*/ 	.word	index@(.nv.constant0._ZN7cutlass13device_kernelIN5flash19enable_sm80_to_sm89INS1_16FlashAttnFwdSm80INS1_25CollectiveMainloopFwdSm80ILi4ELi1ELb0EN4cute5tupleIJNS5_1CILi128EEENS7_ILi112EEENS7_ILi64EEEEEELi64ENS_10bfloat16_tEfNS_4arch4Sm80ELb0ELb0ELb0ELb1ELb0ELb1ELb1ELb0EEENS1_21CollectiveEpilogueFwdINS6_IJS8_SA_S9_EEENS6_IJNS7_ILi1EEESI_SI_EEESC_SE_Li128ELb1ELb1ELb0ELb0EEENS1_19SingleTileSchedulerILb1ELb0ELb1ELi128EEEEEEEEEvNT_6ParamsE)
        /*004c*/ 	.short	0x0380
        /*004e*/ 	.short	0x0418


	//----- nvinfo : EIATTR_SW_WAR
	.align		4
.L_98:
        /*0050*/ 	.byte	0x04, 0x36
        /*0052*/ 	.short	(.L_100 - .L_99)
.L_99:
        /*0054*/ 	.word	0x00000008
.L_100:


//--------------------- .nv.info._ZN7cutlass13device_kernelIN5flash19enable_sm80_to_sm89INS1_16FlashAttnFwdSm80INS1_25CollectiveMainloopFwdSm80ILi4ELi1ELb0EN4cute5tupleIJNS5_1CILi128EEENS7_ILi96EEENS7_ILi64EEEEEELi64ENS_10bfloat16_tEfNS_4arch4Sm80ELb0ELb1ELb0ELb0ELb0ELb0ELb1ELb0EEENS1_21CollectiveEpilogueFwdINS6_IJS8_SA_S9_EEENS6_IJNS7_ILi1EEESI_SI_EEESC_SE_Li128ELb0ELb1ELb0ELb0EEENS1_19SingleTileSchedulerILb0ELb0ELb1ELi128EEEEEEEEEvNT_6ParamsE --------------------------
	.section	.nv.info._ZN7cutlass13device_kernelIN5flash19enable_sm80_to_sm89INS1_16FlashAttnFwdSm80INS1_25CollectiveMainloopFwdSm80ILi4ELi1ELb0EN4cute5tupleIJNS5_1CILi128EEENS7_ILi96EEENS7_ILi64EEEEEELi64ENS_10bfloat16_tEfNS_4arch4Sm80ELb0ELb1ELb0ELb0ELb0ELb0ELb1ELb0EEENS1_21CollectiveEpilogueFwdINS6_IJS8_SA_S9_EEENS6_IJNS7_ILi1EEESI_SI_EEESC_SE_Li128ELb0ELb1ELb0ELb0EEENS1_19SingleTileSchedulerILb0ELb0ELb1ELi128EEEEEEEEEvNT_6ParamsE,"",@"SHT_CUDA_INFO"
	.sectionflags	@""
	.align	4


	//----- nvinfo : EIATTR_CUDA_API_VERSION
	.align		4
        /*0000*/ 	.byte	0x04, 0x37
        /*0002*/ 	.short	(.L_102 - .L_101)
.L_101:
        /*0004*/ 	.word	0x00000082


	//----- nvinfo : EIATTR_KPARAM_INFO
	.align		4
.L_102:
        /*0008*/ 	.byte	0x04, 0x17
        /*000a*/ 	.short	(.L_104 - .L_103)
.L_103:
        /*000c*/ 	.word	0x00000000
        /*0010*/ 	.short	0x0000
        /*0012*/ 	.short	0x0000
        /*0014*/ 	.byte	0x00, 0xf0, 0x61, 0x10


	//----- nvinfo : EIATTR_SPARSE_MMA_MASK
	.align		4
.L_104:
        /*0018*/ 	.byte	0x03, 0x50
        /*001a*/ 	.short	0x0000


	//----- nvinfo : EIATTR_MAXREG_COUNT
	.align		4
        /*001c*/ 	.byte	0x03, 0x1b
        /*001e*/ 	.short	0x00ff


	//----- nvinfo : EIATTR_MERCURY_ISA_VERSION
	.align		4
        /*0020*/ 	.byte	0x03, 0x5f
        /*0022*/ 	.short	0x0101


	//----- nvinfo : EIATTR_VRC_CTA_INIT_COUNT
	.align		4
        /*0024*/ 	.byte	0x02, 0x4a
	.zero		1
	.zero		1


	//----- nvinfo : EIATTR_EXIT_INSTR_OFFSETS
	.align		4
        /*0028*/ 	.byte	0x04, 0x1c
        /*002a*/ 	.short	(.L_106 - .L_105)


	//   ....[0]....
.L_105:
        /*002c*/ 	.word	0x00000010


	//----- nvinfo : EIATTR_MAX_THREADS
	.align		4
.L_106:
        /*0030*/ 	.byte	0x04, 0x05
        /*0032*/ 	.short	(.L_108 - .L_107)
.L_107:
        /*0034*/ 	.word	0x00000080
        /*0038*/ 	.word	0x00000001
        /*003c*/ 	.word	0x00000001


	//----- nvinfo : EIATTR_CBANK_PARAM_SIZE
	.align		4
.L_108:
        /*0040*/ 	.byte	0x03, 0x19
        /*0042*/ 	.short	0x0418


	//----- nvinfo : EIATTR_PARAM_CBANK
	.align		4
        /*0044*/ 	.byte	0x04, 0x0a
        /*0046*/ 	.short	(.L_110 - .L_109)
	.align		4
.L_109:
        /*0048*/ 	.word	index@(.nv.constant0._ZN7cutlass13device_kernelIN5flash19enable_sm80_to_sm89INS1_16FlashAttnFwdSm80INS1_25CollectiveMainloopFwdSm80ILi4ELi1ELb0EN4cute5tupleIJNS5_1CILi128EEENS7_ILi96EEENS7_ILi64EEEEEELi64ENS_10bfloat16_tEfNS_4arch4Sm80ELb0ELb1ELb0ELb0ELb0ELb0ELb1ELb0EEENS1_21CollectiveEpilogueFwdINS6_IJS8_SA_S9_EEENS6_IJNS7_ILi1EEESI_SI_EEESC_SE_Li128ELb0ELb1ELb0ELb0EEENS1_19SingleTileSchedulerILb0ELb0ELb1ELi128EEEEEEEEEvNT_6ParamsE)
        /*004c*/ 	.short	0x0380
        /*004e*/ 	.short	0x0418


	//----- nvinfo : EIATTR_SW_WAR
	.align		4
.L_110:
        /*0050*/ 	.byte	0x04, 0x36
        /*0052*/ 	.short	(.L_112 - .L_111)
.L_111:
        /*0054*/ 	.word	0x00000008
.L_112:


//--------------------- .nv.info._ZN7cutlass13device_kernelIN5flash19enable_sm80_to_sm89INS1_16FlashAttnFwdSm80INS1_25CollectiveMainloopFwdSm80ILi4ELi1ELb0EN4cute5tupleIJNS5_1CILi128EEENS7_ILi96EEENS7_ILi64EEEEEELi64ENS_10bfloat16_tEfNS_4arch4Sm80ELb0ELb1ELb0ELb1ELb0ELb0ELb1ELb0EEENS1_21CollectiveEpilogueFwdINS6_IJS8_SA_S9_EEENS6_IJNS7_ILi1EEESI_SI_EEESC_SE_Li128ELb1ELb1ELb0ELb0EEENS1_19SingleTileSchedulerILb1ELb0ELb1ELi128EEEEEEEEEvNT_6ParamsE --------------------------
	.section	.nv.info._ZN7cutlass13device_kernelIN5flash19enable_sm80_to_sm89INS1_16FlashAttnFwdSm80INS1_25CollectiveMainloopFwdSm80ILi4ELi1ELb0EN4cute5tupleIJNS5_1CILi128EEENS7_ILi96EEENS7_ILi64EEEEEELi64ENS_10bfloat16_tEfNS_4arch4Sm80ELb0ELb1ELb0ELb1ELb0ELb0ELb1ELb0EEENS1_21CollectiveEpilogueFwdINS6_IJS8_SA_S9_EEENS6_IJNS7_ILi1EEESI_SI_EEESC_SE_Li128ELb1ELb1ELb0ELb0EEENS1_19SingleTileSchedulerILb1ELb0ELb1ELi128EEEEEEEEEvNT_6ParamsE,"",@"SHT_CUDA_INFO"
	.sectionflags	@""
	.align	4


	//----- nvinfo : EIATTR_CUDA_API_VERSION
	.align		4
        /*0000*/ 	.byte	0x04, 0x37
        /*0002*/ 	.short	(.L_114 - .L_113)
.L_113:
        /*0004*/ 	.word	0x00000082


	//----- nvinfo : EIATTR_KPARAM_INFO
	.align		4
.L_114:
        /*0008*/ 	.byte	0x04, 0x17
        /*000a*/ 	.short	(.L_116 - .L_115)
.L_115:
        /*000c*/ 	.word	0x00000000
        /*0010*/ 	.short	0x0000
        /*0012*/ 	.short	0x0000
        /*0014*/ 	.byte	0x00, 0xf0, 0x61, 0x10


	//----- nvinfo : EIATTR_SPARSE_MMA_MASK
	.align		4
.L_116:
        /*0018*/ 	.byte	0x03, 0x50
        /*001a*/ 	.short	0x0000


	//----- nvinfo : EIATTR_MAXREG_COUNT
	.align		4
        /*001c*/ 	.byte	0x03, 0x1b
        /*001e*/ 	.short	0x00ff


	//----- nvinfo : EIATTR_MERCURY_ISA_VERSION
	.align		4
        /*0020*/ 	.byte	0x03, 0x5f
        /*0022*/ 	.short	0x0101


	//----- nvinfo : EIATTR_VRC_CTA_INIT_COUNT
	.align		4
        /*0024*/ 	.byte	0x02, 0x4a
	.zero		1
	.zero		1


	//----- nvinfo : EIATTR_EXIT_INSTR_OFFSETS
	.align		4
        /*0028*/ 	.byte	0x04, 0x1c
        /*002a*/ 	.short	(.L_118 - .L_117)


	//   ....[0]....
.L_117:
        /*002c*/ 	.word	0x00000010


	//----- nvinfo : EIATTR_MAX_THREADS
	.align		4
.L_118:
        /*0030*/ 	.byte	0x04, 0x05
        /*0032*/ 	.short	(.L_120 - .L_119)
.L_119:
        /*0034*/ 	.word	0x00000080
        /*0038*/ 	.word	0x00000001
        /*003c*/ 	.word	0x00000001


	//----- nvinfo : EIATTR_CBANK_PARAM_SIZE
	.align		4
.L_120:
        /*0040*/ 	.byte	0x03, 0x19
        /*0042*/ 	.short	0x0418


	//----- nvinfo : EIATTR_PARAM_CBANK
	.align		4
        /*0044*/ 	.byte	0x04, 0x0a
        /*0046*/ 	.short	(.L_122 - .L_121)
	.align		4
.L_121:
        /*0048*/ 	.word	index@(.nv.constant0._ZN7cutlass13device_kernelIN5flash19enable_sm80_to_sm89INS1_16FlashAttnFwdSm80INS1_25CollectiveMainloopFwdSm80ILi4ELi1ELb0EN4cute5tupleIJNS5_1CILi128EEENS7_ILi96EEENS7_ILi64EEEEEELi64ENS_10bfloat16_tEfNS_4arch4Sm80ELb0ELb1ELb0ELb1ELb0ELb0ELb1ELb0EEENS1_21CollectiveEpilogueFwdINS6_IJS8_SA_S9_EEENS6_IJNS7_ILi1EEESI_SI_EEESC_SE_Li128ELb1ELb1ELb0ELb0EEENS1_19SingleTileSchedulerILb1ELb0ELb1ELi128EEEEEEEEEvNT_6ParamsE)
        /*004c*/ 	.short	0x0380
        /*004e*/ 	.short	0x0418


	//----- nvinfo : EIATTR_SW_WAR
	.align		4
.L_122:
        /*0050*/ 	.byte	0x04, 0x36
        /*0052*/ 	.short	(.L_124 - .L_123)
.L_123:
        /*0054*/ 	.word	0x00000008
.L_124:


//--------------------- .nv.info._ZN7cutlass13device_kernelIN5flash19enable_sm80_to_sm89INS1_16FlashAttnFwdSm80INS1_25CollectiveMainloopFwdSm80ILi4ELi1ELb0EN4cute5tupleIJNS5_1CILi128EEENS7_ILi96EEENS7_ILi64EEEEEELi64ENS_10bfloat16_tEfNS_4arch4Sm80ELb0ELb1ELb0ELb1ELb0ELb1ELb1ELb0EEENS1_21CollectiveEpilogueFwdINS6_IJS8_SA_S9_EEENS6_IJNS7_ILi1EEESI_SI_EEESC_SE_Li128ELb1ELb1ELb0ELb0EEENS1_19SingleTileSchedulerILb1ELb0ELb1ELi128EEEEEEEEEvNT_6ParamsE --------------------------
	.section	.nv.info._ZN7cutlass13device_kernelIN5flash19enable_sm80_to_sm89INS1_16FlashAttnFwdSm80INS1_25CollectiveMainloopFwdSm80ILi4ELi1ELb0EN4cute5tupleIJNS5_1CILi128EEENS7_ILi96EEENS7_ILi64EEEEEELi64ENS_10bfloat16_tEfNS_4arch4Sm80ELb0ELb1ELb0ELb1ELb0ELb1ELb1ELb0EEENS1_21CollectiveEpilogueFwdINS6_IJS8_SA_S9_EEENS6_IJNS7_ILi1EEESI_SI_EEESC_SE_Li128ELb1ELb1ELb0ELb0EEENS1_19SingleTileSchedulerILb1ELb0ELb1ELi128EEEEEEEEEvNT_6ParamsE,"",@"SHT_CUDA_INFO"
	.sectionflags	@""
	.align	4


	//----- nvinfo : EIATTR_CUDA_API_VERSION
	.align		4
        /*0000*/ 	.byte	0x04, 0x37
        /*0002*/ 	.short	(.L_126 - .L_125)
.L_125:
        /*0004*/ 	.word	0x00000082


	//----- nvinfo : EIATTR_KPARAM_INFO
	.align		4
.L_126:
        /*0008*/ 	.byte	0x04, 0x17
        /*000a*/ 	.short	(.L_128 - .L_127)
.L_127:
        /*000c*/ 	.word	0x00000000
        /*0010*/ 	.short	0x0000
        /*0012*/ 	.short	0x0000
        /*0014*/ 	.byte	0x00, 0xf0, 0x61, 0x10


	//----- nvinfo : EIATTR_SPARSE_MMA_MASK
	.align		4
.L_128:
        /*0018*/ 	.byte	0x03, 0x50
        /*001a*/ 	.short	0x0000


	//----- nvinfo : EIATTR_MAXREG_COUNT
	.align		4
        /*001c*/ 	.byte	0x03, 0x1b
        /*001e*/ 	.short	0x00ff


	//----- nvinfo : EIATTR_MERCURY_ISA_VERSION
	.align		4
        /*0020*/ 	.byte	0x03, 0x5f
        /*0022*/ 	.short	0x0101


	//----- nvinfo : EIATTR_VRC_CTA_INIT_COUNT
	.align		4
        /*0024*/ 	.byte	0x02, 0x4a
	.zero		1
	.zero		1


	//----- nvinfo : EIATTR_EXIT_INSTR_OFFSETS
	.align		4
        /*0028*/ 	.byte	0x04, 0x1c
        /*002a*/ 	.short	(.L_130 - .L_129)


	//   ....[0]....
.L_129:
        /*002c*/ 	.word	0x00000010


	//----- nvinfo : EIATTR_MAX_THREADS
	.align		4
.L_130:
        /*0030*/ 	.byte	0x04, 0x05
        /*0032*/ 	.short	(.L_132 - .L_131)
.L_131:
        /*0034*/ 	.word	0x00000080
        /*0038*/ 	.word	0x00000001
        /*003c*/ 	.word	0x00000001


	//----- nvinfo : EIATTR_CBANK_PARAM_SIZE
	.align		4
.L_132:
        /*0040*/ 	.byte	0x03, 0x19
        /*0042*/ 	.short	0x0418


	//----- nvinfo : EIATTR_PARAM_CBANK
	.align		4
        /*0044*/ 	.byte	0x04, 0x0a
        /*0046*/ 	.short	(.L_134 - .L_133)
	.align		4
.L_133:
        /*0048*/ 	.word	index@(.nv.constant0._ZN7cutlass13device_kernelIN5flash19enable_sm80_to_sm89INS1_16FlashAttnFwdSm80INS1_25CollectiveMainloopFwdSm80ILi4ELi1ELb0EN4cute5tupleIJNS5_1CILi128EEENS7_ILi96EEENS7_ILi64EEEEEELi64ENS_10bfloat16_tEfNS_4arch4Sm80ELb0ELb1ELb0ELb1ELb0ELb1ELb1ELb0EEENS1_21CollectiveEpilogueFwdINS6_IJS8_SA_S9_EEENS6_IJNS7_ILi1EEESI_SI_EEESC_SE_Li128ELb1ELb1ELb0ELb0EEENS1_19SingleTileSchedulerILb1ELb0ELb1ELi128EEEEEEEEEvNT_6ParamsE)
        /*004c*/ 	.short	0x0380
        /*004e*/ 	.short	0x0418


	//----- nvinfo : EIATTR_SW_WAR
	.align		4
.L_134:
        /*0050*/ 	.byte	0x04, 0x36
        /*0052*/ 	.short	(.L_136 - .L_135)
.L_135:
        /*0054*/ 	.word	0x00000008
.L_136:


//--------------------- .nv.info._ZN7cutlass13device_kernelIN5flash19enable_sm80_to_sm89INS1_16FlashAttnFwdSm80INS1_25CollectiveMainloopFwdSm80ILi4ELi1ELb0EN4cute5tupleIJNS5_1CILi128EEENS7_ILi112EEENS7_ILi64EEEEEELi64ENS_10bfloat16_tEfNS_4arch4Sm80ELb1ELb0ELb0ELb0ELb0ELb0ELb1ELb0EEENS1_21CollectiveEpilogueFwdINS6_IJS8_SA_S9_EEENS6_IJNS7_ILi1EEESI_SI_EEESC_SE_Li128ELb0ELb1ELb0ELb0EEENS1_30DynamicPersistentTileSchedulerILi128ELi128ELb0ELb1ELb0EEEEEEEEEvNT_6ParamsE --------------------------
	.section	.nv.info._ZN7cutlass13device_kernelIN5flash19enable_sm80_to_sm89INS1_16FlashAttnFwdSm80INS1_25CollectiveMainloopFwdSm80ILi4ELi1ELb0EN4cute5tupleIJNS5_1CILi128EEENS7_ILi112EEENS7_ILi64EEEEEELi64ENS_10bfloat16_tEfNS_4arch4Sm80ELb1ELb0ELb0ELb0ELb0ELb0ELb1ELb0EEENS1_21CollectiveEpilogueFwdINS6_IJS8_SA_S9_EEENS6_IJNS7_ILi1EEESI_SI_EEESC_SE_Li128ELb0ELb1ELb0ELb0EEENS1_30DynamicPersistentTileSchedulerILi128ELi128ELb0ELb1ELb0EEEEEEEEEvNT_6ParamsE,"",@"SHT_CUDA_INFO"
	.sectionflags	@""
	.align	4


	//----- nvinfo : EIATTR_CUDA_API_VERSION
	.align		4
        /*0000*/ 	.byte	0x04, 0x37
        /*0002*/ 	.short	(.L_138 - .L_137)
.L_137:
        /*0004*/ 	.word	0x00000082


	//----- nvinfo : EIATTR_KPARAM_INFO
	.align		4
.L_138:
        /*0008*/ 	.byte	0x04, 0x17
        /*000a*/ 	.short	(.L_140 - .L_139)
.L_139:
        /*000c*/ 	.word	0x00000000
        /*0010*/ 	.short	0x0000
        /*0012*/ 	.short	0x0000
        /*0014*/ 	.byte	0x00, 0xf0, 0xa1, 0x10


	//----- nvinfo : EIATTR_SPARSE_MMA_MASK
	.align		4
.L_140:
        /*0018*/ 	.byte	0x03, 0x50
        /*001a*/ 	.short	0x0000


	//----- nvinfo : EIATTR_MAXREG_COUNT
	.align		4
        /*001c*/ 	.byte	0x03, 0x1b
        /*001e*/ 	.short	0x00ff


	//----- nvinfo : EIATTR_MERCURY_ISA_VERSION
	.align		4
        /*0020*/ 	.byte	0x03, 0x5f
        /*0022*/ 	.short	0x0101


	//----- nvinfo : EIATTR_VRC_CTA_INIT_COUNT
	.align		4
        /*0024*/ 	.byte	0x02, 0x4a
	.zero		1
	.zero		1


	//----- nvinfo : EIATTR_EXIT_INSTR_OFFSETS
	.align		4
        /*0028*/ 	.byte	0x04, 0x1c
        /*002a*/ 	.short	(.L_142 - .L_141)


	//   ....[0]....
.L_141:
        /*002c*/ 	.word	0x00000010


	//----- nvinfo : EIATTR_MAX_THREADS
	.align		4
.L_142:
        /*0030*/ 	.byte	0x04, 0x05
        /*0032*/ 	.short	(.L_144 - .L_143)
.L_143:
        /*0034*/ 	.word	0x00000080
        /*0038*/ 	.word	0x00000001
        /*003c*/ 	.word	0x00000001


	//----- nvinfo : EIATTR_CBANK_PARAM_SIZE
	.align		4
.L_144:
        /*0040*/ 	.byte	0x03, 0x19
        /*0042*/ 	.short	0x0428


	//----- nvinfo : EIATTR_PARAM_CBANK
	.align		4
        /*0044*/ 	.byte	0x04, 0x0a
        /*0046*/ 	.short	(.L_146 - .L_145)
	.align		4
.L_145:
        /*0048*/ 	.word	index@(.nv.constant0._ZN7cutlass13device_kernelIN5flash19enable_sm80_to_sm89INS1_16FlashAttnFwdSm80INS1_25CollectiveMainloopFwdSm80ILi4ELi1ELb0EN4cute5tupleIJNS5_1CILi128EEENS7_ILi112EEENS7_ILi64EEEEEELi64ENS_10bfloat16_tEfNS_4arch4Sm80ELb1ELb0ELb0ELb0ELb0ELb0ELb1ELb0EEENS1_21CollectiveEpilogueFwdINS6_IJS8_SA_S9_EEENS6_IJNS7_ILi1EEESI_SI_EEESC_SE_Li128ELb0ELb1ELb0ELb0EEENS1_30DynamicPersistentTileSchedulerILi128ELi128ELb0ELb1ELb0EEEEEEEEEvNT_6ParamsE)
        /*004c*/ 	.short	0x0380
        /*004e*/ 	.short	0x0428


	//----- nvinfo : EIATTR_SW_WAR
	.align		4
.L_146:
        /*0050*/ 	.byte	0x04, 0x36
        /*0052*/ 	.short	(.L_148 - .L_147)
.L_147:
        /*0054*/ 	.word	0x00000008
.L_148:


//--------------------- .nv.info._ZN7cutlass13device_kernelIN5flash19enable_sm80_to_sm89INS1_16FlashAttnFwdSm80INS1_25CollectiveMainloopFwdSm80ILi4ELi1ELb0EN4cute5tupleIJNS5_1CILi128EEENS7_ILi112EEENS7_ILi64EEEEEELi64ENS_10bfloat16_tEfNS_4arch4Sm80ELb1ELb0ELb0ELb1ELb0ELb0ELb1ELb0EEENS1_21CollectiveEpilogueFwdINS6_IJS8_SA_S9_EEENS6_IJNS7_ILi1EEESI_SI_EEESC_SE_Li128ELb1ELb1ELb0ELb0EEENS1_19SingleTileSchedulerILb1ELb0ELb1ELi128EEEEEEEEEvNT_6ParamsE --------------------------
	.section	.nv.info._ZN7cutlass13device_kernelIN5flash19enable_sm80_to_sm89INS1_16FlashAttnFwdSm80INS1_25CollectiveMainloopFwdSm80ILi4ELi1ELb0EN4cute5tupleIJNS5_1CILi128EEENS7_ILi112EEENS7_ILi64EEEEEELi64ENS_10bfloat16_tEfNS_4arch4Sm80ELb1ELb0ELb0ELb1ELb0ELb0ELb1ELb0EEENS1_21CollectiveEpilogueFwdINS6_IJS8_SA_S9_EEENS6_IJNS7_ILi1EEESI_SI_EEESC_SE_Li128ELb1ELb1ELb0ELb0EEENS1_19SingleTileSchedulerILb1ELb0ELb1ELi128EEEEEEEEEvNT_6ParamsE,"",@"SHT_CUDA_INFO"
	.sectionflags	@""
	.align	4


	//----- nvinfo : EIATTR_CUDA_API_VERSION
	.align		4
        /*0000*/ 	.byte	0x04, 0x37
        /*0002*/ 	.short	(.L_150 - .L_149)
.L_149:
        /*0004*/ 	.word	0x00000082


	//----- nvinfo : EIATTR_KPARAM_INFO
	.align		4
.L_150:
        /*0008*/ 	.byte	0x04, 0x17
        /*000a*/ 	.short	(.L_152 - .L_151)
.L_151:
        /*000c*/ 	.word	0x00000000
        /*0010*/ 	.short	0x0000
        /*0012*/ 	.short	0x0000
        /*0014*/ 	.byte	0x00, 0xf0, 0x61, 0x10


	//----- nvinfo : EIATTR_SPARSE_MMA_MASK
	.align		4
.L_152:
        /*0018*/ 	.byte	0x03, 0x50
        /*001a*/ 	.short	0x0000


	//----- nvinfo : EIATTR_MAXREG_COUNT
	.align		4
        /*001c*/ 	.byte	0x03, 0x1b
        /*001e*/ 	.short	0x00ff


	//----- nvinfo : EIATTR_MERCURY_ISA_VERSION
	.align		4
        /*0020*/ 	.byte	0x03, 0x5f
        /*0022*/ 	.short	0x0101


	//----- nvinfo : EIATTR_VRC_CTA_INIT_COUNT
	.align		4
        /*0024*/ 	.byte	0x02, 0x4a
	.zero		1
	.zero		1


	//----- nvinfo : EIATTR_EXIT_INSTR_OFFSETS
	.align		4
        /*0028*/ 	.byte	0x04, 0x1c
        /*002a*/ 	.short	(.L_154 - .L_153)


	//   ....[0]....
.L_153:
        /*002c*/ 	.word	0x00000010


	//----- nvinfo : EIATTR_MAX_THREADS
	.align		4
.L_154:
        /*0030*/ 	.byte	0x04, 0x05
        /*0032*/ 	.short	(.L_156 - .L_155)
.L_155:
        /*0034*/ 	.word	0x00000080
        /*0038*/ 	.word	0x00000001
        /*003c*/ 	.word	0x00000001


	//----- nvinfo : EIATTR_CBANK_PARAM_SIZE
	.align		4
.L_156:
        /*0040*/ 	.byte	0x03, 0x19
        /*0042*/ 	.short	0x0418


	//----- nvinfo : EIATTR_PARAM_CBANK
	.align		4
        /*0044*/ 	.byte	0x04, 0x0a
        /*0046*/ 	.short	(.L_158 - .L_157)
	.align		4
.L_157:
        /*0048*/ 	.word	index@(.nv.constant0._ZN7cutlass13device_kernelIN5flash19enable_sm80_to_sm89INS1_16FlashAttnFwdSm80INS1_25CollectiveMainloopFwdSm80ILi4ELi1ELb0EN4cute5tupleIJNS5_1CILi128EEENS7_ILi112EEENS7_ILi64EEEEEELi64ENS_10bfloat16_tEfNS_4arch4Sm80ELb1ELb0ELb0ELb1ELb0ELb0ELb1ELb0EEENS1_21CollectiveEpilogueFwdINS6_IJS8_SA_S9_EEENS6_IJNS7_ILi1EEESI_SI_EEESC_SE_Li128ELb1ELb1ELb0ELb0EEENS1_19SingleTileSchedulerILb1ELb0ELb1ELi128EEEEEEEEEvNT_6ParamsE)
        /*004c*/ 	.short	0x0380
        /*004e*/ 	.short	0x0418


	//----- nvinfo : EIATTR_SW_WAR
	.align		4
.L_158:
        /*0050*/ 	.byte	0x04, 0x36
        /*0052*/ 	.short	(.L_160 - .L_159)
.L_159:
        /*0054*/ 	.word	0x00000008
.L_160:


//--------------------- .nv.info._ZN7cutlass13device_kernelIN5flash19enable_sm80_to_sm89INS1_16FlashAttnFwdSm80INS1_25CollectiveMainloopFwdSm80ILi4ELi1ELb0EN4cute5tupleIJNS5_1CILi128EEENS7_ILi112EEENS7_ILi64EEEEEELi64ENS_10bfloat16_tEfNS_4arch4Sm80ELb1ELb0ELb0ELb1ELb0ELb1ELb1ELb0EEENS1_21CollectiveEpilogueFwdINS6_IJS8_SA_S9_EEENS6_IJNS7_ILi1EEESI_SI_EEESC_SE_Li128ELb1ELb1ELb0ELb0EEENS1_19SingleTileSchedulerILb1ELb0ELb1ELi128EEEEEEEEEvNT_6ParamsE --------------------------
	.section	.nv.info._ZN7cutlass13device_kernelIN5flash19enable_sm80_to_sm89INS1_16FlashAttnFwdSm80INS1_25CollectiveMainloopFwdSm80ILi4ELi1ELb0EN4cute5tupleIJNS5_1CILi128EEENS7_ILi112EEENS7_ILi64EEEEEELi64ENS_10bfloat16_tEfNS_4arch4Sm80ELb1ELb0ELb0ELb1ELb0ELb1ELb1ELb0EEENS1_21CollectiveEpilogueFwdINS6_IJS8_SA_S9_EEENS6_IJNS7_ILi1EEESI_SI_EEESC_SE_Li128ELb1ELb1ELb0ELb0EEENS1_19SingleTileSchedulerILb1ELb0ELb1ELi128EEEEEEEEEvNT_6ParamsE,"",@"SHT_CUDA_INFO"
	.sectionflags	@""
	.align	4


	//----- nvinfo : EIATTR_CUDA_API_VERSION
	.align		4
        /*0000*/ 	.byte	0x04, 0x37
        /*0002*/ 	.short	(.L_162 - .L_161)
.L_161:
        /*0004*/ 	.word	0x00000082


	//----- nvinfo : EIATTR_KPARAM_INFO
	.align		4
.L_162:
        /*0008*/ 	.byte	0x04, 0x17
        /*000a*/ 	.short	(.L_164 - .L_163)
.L_163:
        /*000c*/ 	.word	0x00000000
        /*0010*/ 	.short	0x0000
        /*0012*/ 	.short	0x0000
        /*0014*/ 	.byte	0x00, 0xf0, 0x61, 0x10


	//----- nvinfo : EIATTR_SPARSE_MMA_MASK
	.align		4
.L_164:
        /*0018*/ 	.byte	0x03, 0x50
        /*001a*/ 	.short	0x0000


	//----- nvinfo : EIATTR_MAXREG_COUNT
	.align		4
        /*001c*/ 	.byte	0x03, 0x1b
        /*001e*/ 	.short	0x00ff


	//----- nvinfo : EIATTR_MERCURY_ISA_VERSION
	.align		4
        /*0020*/ 	.byte	0x03, 0x5f
        /*0022*/ 	.short	0x0101


	//----- nvinfo : EIATTR_VRC_CTA_INIT_COUNT
	.align		4
        /*0024*/ 	.byte	0x02, 0x4a
	.zero		1
	.zero		1


	//----- nvinfo : EIATTR_EXIT_INSTR_OFFSETS
	.align		4
        /*0028*/ 	.byte	0x04, 0x1c
        /*002a*/ 	.short	(.L_166 - .L_165)


	//   ....[0]....
.L_165:
        /*002c*/ 	.word	0x00000010


	//----- nvinfo : EIATTR_MAX_THREADS
	.align		4
.L_166:
        /*0030*/ 	.byte	0x04, 0x05
        /*0032*/ 	.short	(.L_168 - .L_167)
.L_167:
        /*0034*/ 	.word	0x00000080
        /*0038*/ 	.word	0x00000001
        /*003c*/ 	.word	0x00000001


	//----- nvinfo : EIATTR_CBANK_PARAM_SIZE
	.align		4
.L_168:
        /*0040*/ 	.byte	0x03, 0x19
        /*0042*/ 	.short	0x0418


	//----- nvinfo : EIATTR_PARAM_CBANK
	.align		4
        /*0044*/ 	.byte	0x04, 0x0a
        /*0046*/ 	.short	(.L_170 - .L_169)
	.align		4
.L_169:
        /*0048*/ 	.word	index@(.nv.constant0._ZN7cutlass13device_kernelIN5flash19enable_sm80_to_sm89INS1_16FlashAttnFwdSm80INS1_25CollectiveMainloopFwdSm80ILi4ELi1ELb0EN4cute5tupleIJNS5_1CILi128EEENS7_ILi112EEENS7_ILi64EEEEEELi64ENS_10bfloat16_tEfNS_4arch4Sm80ELb1ELb0ELb0ELb1ELb0ELb1ELb1ELb0EEENS1_21CollectiveEpilogueFwdINS6_IJS8_SA_S9_EEENS6_IJNS7_ILi1EEESI_SI_EEESC_SE_Li128ELb1ELb1ELb0ELb0EEENS1_19SingleTileSchedulerILb1ELb0ELb1ELi128EEEEEEEEEvNT_6ParamsE)
        /*004c*/ 	.short	0x0380
        /*004e*/ 	.short	0x0418


	//----- nvinfo : EIATTR_SW_WAR
	.align		4
.L_170:
        /*0050*/ 	.byte	0x04, 0x36
        /*0052*/ 	.short	(.L_172 - .L_171)
.L_171:
        /*0054*/ 	.word	0x00000008
.L_172:


//--------------------- .nv.callgraph             --------------------------
	.section	.nv.callgraph,"",@"SHT_CUDA_CALLGRAPH"
	.align	4
	.sectionentsize	8
	.align		4
        /*0000*/ 	.word	0x00000000
	.align		4
        /*0004*/ 	.word	0xffffffff
	.align		4
        /*0008*/ 	.word	0x00000000
	.align		4
        /*000c*/ 	.word	0xfffffffe
	.align		4
        /*0010*/ 	.word	0x00000000
	.align		4
        /*0014*/ 	.word	0xfffffffd
	.align		4
        /*0018*/ 	.word	0x00000000
	.align		4
        /*001c*/ 	.word	0xfffffffc


//--------------------- .nv.constant4             --------------------------
	.section	.nv.constant4,"a",@progbits
	.align	8
	.align		8
.nv.constant4:
        /*0000*/ 	.dword	_ZN65_INTERNAL_ebe2f5a5_29_flash_fwd_hdim64_bf16_sm80_cu_e763cb1e_33644cuda3std3__45__cpo5beginE
	.align		8
        /*0008*/ 	.dword	_ZN65_INTERNAL_ebe2f5a5_29_flash_fwd_hdim64_bf16_sm80_cu_e763cb1e_33644cuda3std3__45__cpo3endE
	.align		8
        /*0010*/ 	.dword	_ZN65_INTERNAL_ebe2f5a5_29_flash_fwd_hdim64_bf16_sm80_cu_e763cb1e_33644cuda3std3__45__cpo6cbeginE
	.align		8
        /*0018*/ 	.dword	_ZN65_INTERNAL_ebe2f5a5_29_flash_fwd_hdim64_bf16_sm80_cu_e763cb1e_33644cuda3std3__45__cpo4cendE
	.align		8
        /*0020*/ 	.dword	_ZN65_INTERNAL_ebe2f5a5_29_flash_fwd_hdim64_bf16_sm80_cu_e763cb1e_33644cuda3std3__467_GLOBAL__N__ebe2f5a5_29_flash_fwd_hdim64_bf16_sm80_cu_e763cb1e_33646ignoreE
	.align		8
        /*0028*/ 	.dword	_ZN65_INTERNAL_ebe2f5a5_29_flash_fwd_hdim64_bf16_sm80_cu_e763cb1e_33644cuda3std3__419piecewise_constructE
	.align		8
        /*0030*/ 	.dword	_ZN65_INTERNAL_ebe2f5a5_29_flash_fwd_hdim64_bf16_sm80_cu_e763cb1e_33644cuda3std3__48in_placeE
	.align		8
        /*0038*/ 	.dword	_ZN65_INTERNAL_ebe2f5a5_29_flash_fwd_hdim64_bf16_sm80_cu_e763cb1e_33644cuda3std6ranges3__45__cpo4swapE
	.align		8
        /*0040*/ 	.dword	_ZN65_INTERNAL_ebe2f5a5_29_flash_fwd_hdim64_bf16_sm80_cu_e763cb1e_33644cuda3std6ranges3__45__cpo9iter_moveE
	.align		8
        /*0048*/ 	.dword	_ZN65_INTERNAL_ebe2f5a5_29_flash_fwd_hdim64_bf16_sm80_cu_e763cb1e_33644cute7productE
	.align		8
        /*0050*/ 	.dword	_ZN65_INTERNAL_ebe2f5a5_29_flash_fwd_hdim64_bf16_sm80_cu_e763cb1e_33644cute1_E


//--------------------- .text._ZN7cutlass13device_kernelIN5flash19enable_sm80_to_sm89INS1_16FlashAttnFwdSm80INS1_25CollectiveMainloopFwdSm80ILi4ELi1ELb0EN4cute5tupleIJNS5_1CILi128EEENS7_ILi112EEENS7_ILi64EEEEEELi64ENS_10bfloat16_tEfNS_4arch4Sm80ELb0ELb0ELb0ELb0ELb0ELb0ELb1ELb0EEENS1_21CollectiveEpilogueFwdINS6_IJS8_SA_S9_EEENS6_IJNS7_ILi1EEESI_SI_EEESC_SE_Li128ELb0ELb1ELb0ELb0EEENS1_19SingleTileSchedulerILb0ELb0ELb1ELi128EEEEEEEEEvNT_6ParamsE --------------------------
	.section	.text._ZN7cutlass13device_kernelIN5flash19enable_sm80_to_sm89INS1_16FlashAttnFwdSm80INS1_25CollectiveMainloopFwdSm80ILi4ELi1ELb0EN4cute5tupleIJNS5_1CILi128EEENS7_ILi112EEENS7_ILi64EEEEEELi64ENS_10bfloat16_tEfNS_4arch4Sm80ELb0ELb0ELb0ELb0ELb0ELb0ELb1ELb0EEENS1_21CollectiveEpilogueFwdINS6_IJS8_SA_S9_EEENS6_IJNS7_ILi1EEESI_SI_EEESC_SE_Li128ELb0ELb1ELb0ELb0EEENS1_19SingleTileSchedulerILb0ELb0ELb1ELi128EEEEEEEEEvNT_6ParamsE,"ax",@progbits
	.align	128
.text._ZN7cutlass13device_kernelIN5flash19enable_sm80_to_sm89INS1_16FlashAttnFwdSm80INS1_25CollectiveMainloopFwdSm80ILi4ELi1ELb0EN4cute5tupleIJNS5_1CILi128EEENS7_ILi112EEENS7_ILi64EEEEEELi64ENS_10bfloat16_tEfNS_4arch4Sm80ELb0ELb0ELb0ELb0ELb0ELb0ELb1ELb0EEENS1_21CollectiveEpilogueFwdINS6_IJS8_SA_S9_EEENS6_IJNS7_ILi1EEESI_SI_EEESC_SE_Li128ELb0ELb1ELb0ELb0EEENS1_19SingleTileSchedulerILb0ELb0ELb1ELi128EEEEEEEEEvNT_6ParamsE:
        .type           _ZN7cutlass13device_kernelIN5flash19enable_sm80_to_sm89INS1_16FlashAttnFwdSm80INS1_25CollectiveMainloopFwdSm80ILi4ELi1ELb0EN4cute5tupleIJNS5_1CILi128EEENS7_ILi112EEENS7_ILi64EEEEEELi64ENS_10bfloat16_tEfNS_4arch4Sm80ELb0ELb0ELb0ELb0ELb0ELb0ELb1ELb0EEENS1_21CollectiveEpilogueFwdINS6_IJS8_SA_S9_EEENS6_IJNS7_ILi1EEESI_SI_EEESC_SE_Li128ELb0ELb1ELb0ELb0EEENS1_19SingleTileSchedulerILb0ELb0ELb1ELi128EEEEEEEEEvNT_6ParamsE,@function
        .size           _ZN7cutlass13device_kernelIN5flash19enable_sm80_to_sm89INS1_16FlashAttnFwdSm80INS1_25CollectiveMainloopFwdSm80ILi4ELi1ELb0EN4cute5tupleIJNS5_1CILi128EEENS7_ILi112EEENS7_ILi64EEEEEELi64ENS_10bfloat16_tEfNS_4arch4Sm80ELb0ELb0ELb0ELb0ELb0ELb0ELb1ELb0EEENS1_21CollectiveEpilogueFwdINS6_IJS8_SA_S9_EEENS6_IJNS7_ILi1EEESI_SI_EEESC_SE_Li128ELb0ELb1ELb0ELb0EEENS1_19SingleTileSchedulerILb0ELb0ELb1ELi128EEEEEEEEEvNT_6ParamsE,(.L_x_9 - _ZN7cutlass13device_kernelIN5flash19enable_sm80_to_sm89INS1_16FlashAttnFwdSm80INS1_25CollectiveMainloopFwdSm80ILi4ELi1ELb0EN4cute5tupleIJNS5_1CILi128EEENS7_ILi112EEENS7_ILi64EEEEEELi64ENS_10bfloat16_tEfNS_4arch4Sm80ELb0ELb0ELb0ELb0ELb0ELb0ELb1ELb0EEENS1_21CollectiveEpilogueFwdINS6_IJS8_SA_S9_EEENS6_IJNS7_ILi1EEESI_SI_EEESC_SE_Li128ELb0ELb1ELb0ELb0EEENS1_19SingleTileSchedulerILb0ELb0ELb1ELi128EEEEEEEEEvNT_6ParamsE)
        .other          _ZN7cutlass13device_kernelIN5flash19enable_sm80_to_sm89INS1_16FlashAttnFwdSm80INS1_25CollectiveMainloopFwdSm80ILi4ELi1ELb0EN4cute5tupleIJNS5_1CILi128EEENS7_ILi112EEENS7_ILi64EEEEEELi64ENS_10bfloat16_tEfNS_4arch4Sm80ELb0ELb0ELb0ELb0ELb0ELb0ELb1ELb0EEENS1_21CollectiveEpilogueFwdINS6_IJS8_SA_S9_EEENS6_IJNS7_ILi1EEESI_SI_EEESC_SE_Li128ELb0ELb1ELb0ELb0EEENS1_19SingleTileSchedulerILb0ELb0ELb1ELi128EEEEEEEEEvNT_6ParamsE,@"STO_CUDA_ENTRY STV_DEFAULT"
_ZN7cutlass13device_kernelIN5flash19enable_sm80_to_sm89INS1_16FlashAttnFwdSm80INS1_25CollectiveMainloopFwdSm80ILi4ELi1ELb0EN4cute5tupleIJNS5_1CILi128EEENS7_ILi112EEENS7_ILi64EEEEEELi64ENS_10bfloat16_tEfNS_4arch4Sm80ELb0ELb0ELb0ELb0ELb0ELb0ELb1ELb0EEENS1_21CollectiveEpilogueFwdINS6_IJS8_SA_S9_EEENS6_IJNS7_ILi1EEESI_SI_EEESC_SE_Li128ELb0ELb1ELb0ELb0EEENS1_19SingleTileSchedulerILb0ELb0ELb1ELi128EEEEEEEEEvNT_6ParamsE:
[----:B------:R-:W-:Y:S01]  /*0000*/  LDC R1, c[0x0][0x37c] ;  /* 0x0000df00ff017b82 */ /* 0x000fe20000000800 */
[----:B------:R-:W-:Y:S05]  /*0010*/  EXIT ;  /* 0x000000000000794d */ /* 0x000fea0003800000 */
.L_x_0:
[----:B------:R-:W-:-:S00]  /*0020*/  BRA `(.L_x_0) ;  /* 0xfffffffc00fc7947 */ /* 0x000fc0000383ffff */
[----:B------:R-:W-:-:S00]  /*0030*/  NOP ;  /* 0x0000000000007918 */ /* 0x000fc00000000000 */
        /* <DEDUP_REMOVED lines=12> */
.L_x_9:


//--------------------- .text._ZN7cutlass13device_kernelIN5flash19enable_sm80_to_sm89INS1_16FlashAttnFwdSm80INS1_25CollectiveMainloopFwdSm80ILi4ELi1ELb0EN4cute5tupleIJNS5_1CILi128EEENS7_ILi112EEENS7_ILi64EEEEEELi64ENS_10bfloat16_tEfNS_4arch4Sm80ELb0ELb0ELb0ELb1ELb0ELb0ELb1ELb0EEENS1_21CollectiveEpilogueFwdINS6_IJS8_SA_S9_EEENS6_IJNS7_ILi1EEESI_SI_EEESC_SE_Li128ELb1ELb1ELb0ELb0EEENS1_19SingleTileSchedulerILb1ELb0ELb1ELi128EEEEEEEEEvNT_6ParamsE --------------------------
	.section	.text._ZN7cutlass13device_kernelIN5flash19enable_sm80_to_sm89INS1_16FlashAttnFwdSm80INS1_25CollectiveMainloopFwdSm80ILi4ELi1ELb0EN4cute5tupleIJNS5_1CILi128EEENS7_ILi112EEENS7_ILi64EEEEEELi64ENS_10bfloat16_tEfNS_4arch4Sm80ELb0ELb0ELb0ELb1ELb0ELb0ELb1ELb0EEENS1_21CollectiveEpilogueFwdINS6_IJS8_SA_S9_EEENS6_IJNS7_ILi1EEESI_SI_EEESC_SE_Li128ELb1ELb1ELb0ELb0EEENS1_19SingleTileSchedulerILb1ELb0ELb1ELi128EEEEEEEEEvNT_6ParamsE,"ax",@progbits
	.align	128
.text._ZN7cutlass13device_kernelIN5flash19enable_sm80_to_sm89INS1_16FlashAttnFwdSm80INS1_25CollectiveMainloopFwdSm80ILi4ELi1ELb0EN4cute5tupleIJNS5_1CILi128EEENS7_ILi112EEENS7_ILi64EEEEEELi64ENS_10bfloat16_tEfNS_4arch4Sm80ELb0ELb0ELb0ELb1ELb0ELb0ELb1ELb0EEENS1_21CollectiveEpilogueFwdINS6_IJS8_SA_S9_EEENS6_IJNS7_ILi1EEESI_SI_EEESC_SE_Li128ELb1ELb1ELb0ELb0EEENS1_19SingleTileSchedulerILb1ELb0ELb1ELi128EEEEEEEEEvNT_6ParamsE:
        .type           _ZN7cutlass13device_kernelIN5flash19enable_sm80_to_sm89INS1_16FlashAttnFwdSm80INS1_25CollectiveMainloopFwdSm80ILi4ELi1ELb0EN4cute5tupleIJNS5_1CILi128EEENS7_ILi112EEENS7_ILi64EEEEEELi64ENS_10bfloat16_tEfNS_4arch4Sm80ELb0ELb0ELb0ELb1ELb0ELb0ELb1ELb0EEENS1_21CollectiveEpilogueFwdINS6_IJS8_SA_S9_EEENS6_IJNS7_ILi1EEESI_SI_EEESC_SE_Li128ELb1ELb1ELb0ELb0EEENS1_19SingleTileSchedulerILb1ELb0ELb1ELi128EEEEEEEEEvNT_6ParamsE,@function
        .size           _ZN7cutlass13device_kernelIN5flash19enable_sm80_to_sm89INS1_16FlashAttnFwdSm80INS1_25CollectiveMainloopFwdSm80ILi4ELi1ELb0EN4cute5tupleIJNS5_1CILi128EEENS7_ILi112EEENS7_ILi64EEEEEELi64ENS_10bfloat16_tEfNS_4arch4Sm80ELb0ELb0ELb0ELb1ELb0ELb0ELb1ELb0EEENS1_21CollectiveEpilogueFwdINS6_IJS8_SA_S9_EEENS6_IJNS7_ILi1EEESI_SI_EEESC_SE_Li128ELb1ELb1ELb0ELb0EEENS1_19SingleTileSchedulerILb1ELb0ELb1ELi128EEEEEEEEEvNT_6ParamsE,(.L_x_10 - _ZN7cutlass13device_kernelIN5flash19enable_sm80_to_sm89INS1_16FlashAttnFwdSm80INS1_25CollectiveMainloopFwdSm80ILi4ELi1ELb0EN4cute5tupleIJNS5_1CILi128EEENS7_ILi112EEENS7_ILi64EEEEEELi64ENS_10bfloat16_tEfNS_4arch4Sm80ELb0ELb0ELb0ELb1ELb0ELb0ELb1ELb0EEENS1_21CollectiveEpilogueFwdINS6_IJS8_SA_S9_EEENS6_IJNS7_ILi1EEESI_SI_EEESC_SE_Li128ELb1ELb1ELb0ELb0EEENS1_19SingleTileSchedulerILb1ELb0ELb1ELi128EEEEEEEEEvNT_6ParamsE)
        .other          _ZN7cutlass13device_kernelIN5flash19enable_sm80_to_sm89INS1_16FlashAttnFwdSm80INS1_25CollectiveMainloopFwdSm80ILi4ELi1ELb0EN4cute5tupleIJNS5_1CILi128EEENS7_ILi112EEENS7_ILi64EEEEEELi64ENS_10bfloat16_tEfNS_4arch4Sm80ELb0ELb0ELb0ELb1ELb0ELb0ELb1ELb0EEENS1_21CollectiveEpilogueFwdINS6_IJS8_SA_S9_EEENS6_IJNS7_ILi1EEESI_SI_EEESC_SE_Li128ELb1ELb1ELb0ELb0EEENS1_19SingleTileSchedulerILb1ELb0ELb1ELi128EEEEEEEEEvNT_6ParamsE,@"STO_CUDA_ENTRY STV_DEFAULT"
_ZN7cutlass13device_kernelIN5flash19enable_sm80_to_sm89INS1_16FlashAttnFwdSm80INS1_25CollectiveMainloopFwdSm80ILi4ELi1ELb0EN4cute5tupleIJNS5_1CILi128EEENS7_ILi112EEENS7_ILi64EEEEEELi64ENS_10bfloat16_tEfNS_4arch4Sm80ELb0ELb0ELb0ELb1ELb0ELb0ELb1ELb0EEENS1_21CollectiveEpilogueFwdINS6_IJS8_SA_S9_EEENS6_IJNS7_ILi1EEESI_SI_EEESC_SE_Li128ELb1ELb1ELb0ELb0EEENS1_19SingleTileSchedulerILb1ELb0ELb1ELi128EEEEEEEEEvNT_6ParamsE:
[----:B------:R-:W-:Y:S01]  /*0000*/  LDC R1, c[0x0][0x37c] ;  /* 0x0000df00ff017b82 */ /* 0x000fe20000000800 */
[----:B------:R-:W-:Y:S05]  /*0010*/  EXIT ;  /* 0x000000000000794d */ /* 0x000fea0003800000 */
.L_x_1:
        /* <DEDUP_REMOVED lines=14> */
.L_x_10:


//--------------------- .text._ZN7cutlass13device_kernelIN5flash19enable_sm80_to_sm89INS1_16FlashAttnFwdSm80INS1_25CollectiveMainloopFwdSm80ILi4ELi1ELb0EN4cute5tupleIJNS5_1CILi128EEENS7_ILi112EEENS7_ILi64EEEEEELi64ENS_10bfloat16_tEfNS_4arch4Sm80ELb0ELb0ELb0ELb1ELb0ELb1ELb1ELb0EEENS1_21CollectiveEpilogueFwdINS6_IJS8_SA_S9_EEENS6_IJNS7_ILi1EEESI_SI_EEESC_SE_Li128ELb1ELb1ELb0ELb0EEENS1_19SingleTileSchedulerILb1ELb0ELb1ELi128EEEEEEEEEvNT_6ParamsE --------------------------
	.section	.text._ZN7cutlass13device_kernelIN5flash19enable_sm80_to_sm89INS1_16FlashAttnFwdSm80INS1_25CollectiveMainloopFwdSm80ILi4ELi1ELb0EN4cute5tupleIJNS5_1CILi128EEENS7_ILi112EEENS7_ILi64EEEEEELi64ENS_10bfloat16_tEfNS_4arch4Sm80ELb0ELb0ELb0ELb1ELb0ELb1ELb1ELb0EEENS1_21CollectiveEpilogueFwdINS6_IJS8_SA_S9_EEENS6_IJNS7_ILi1EEESI_SI_EEESC_SE_Li128ELb1ELb1ELb0ELb0EEENS1_19SingleTileSchedulerILb1ELb0ELb1ELi128EEEEEEEEEvNT_6ParamsE,"ax",@progbits
	.align	128
.text._ZN7cutlass13device_kernelIN5flash19enable_sm80_to_sm89INS1_16FlashAttnFwdSm80INS1_25CollectiveMainloopFwdSm80ILi4ELi1ELb0EN4cute5tupleIJNS5_1CILi128EEENS7_ILi112EEENS7_ILi64EEEEEELi64ENS_10bfloat16_tEfNS_4arch4Sm80ELb0ELb0ELb0ELb1ELb0ELb1ELb1ELb0EEENS1_21CollectiveEpilogueFwdINS6_IJS8_SA_S9_EEENS6_IJNS7_ILi1EEESI_SI_EEESC_SE_Li128ELb1ELb1ELb0ELb0EEENS1_19SingleTileSchedulerILb1ELb0ELb1ELi128EEEEEEEEEvNT_6ParamsE:
        .type           _ZN7cutlass13device_kernelIN5flash19enable_sm80_to_sm89INS1_16FlashAttnFwdSm80INS1_25CollectiveMainloopFwdSm80ILi4ELi1ELb0EN4cute5tupleIJNS5_1CILi128EEENS7_ILi112EEENS7_ILi64EEEEEELi64ENS_10bfloat16_tEfNS_4arch4Sm80ELb0ELb0ELb0ELb1ELb0ELb1ELb1ELb0EEENS1_21CollectiveEpilogueFwdINS6_IJS8_SA_S9_EEENS6_IJNS7_ILi1EEESI_SI_EEESC_SE_Li128ELb1ELb1ELb0ELb0EEENS1_19SingleTileSchedulerILb1ELb0ELb1ELi128EEEEEEEEEvNT_6ParamsE,@function
        .size           _ZN7cutlass13device_kernelIN5flash19enable_sm80_to_sm89INS1_16FlashAttnFwdSm80INS1_25CollectiveMainloopFwdSm80ILi4ELi1ELb0EN4cute5tupleIJNS5_1CILi128EEENS7_ILi112EEENS7_ILi64EEEEEELi64ENS_10bfloat16_tEfNS_4arch4Sm80ELb0ELb0ELb0ELb1ELb0ELb1ELb1ELb0EEENS1_21CollectiveEpilogueFwdINS6_IJS8_SA_S9_EEENS6_IJNS7_ILi1EEESI_SI_EEESC_SE_Li128ELb1ELb1ELb0ELb0EEENS1_19SingleTileSchedulerILb1ELb0ELb1ELi128EEEEEEEEEvNT_6ParamsE,(.L_x_11 - _ZN7cutlass13device_kernelIN5flash19enable_sm80_to_sm89INS1_16FlashAttnFwdSm80INS1_25CollectiveMainloopFwdSm80ILi4ELi1ELb0EN4cute5tupleIJNS5_1CILi128EEENS7_ILi112EEENS7_ILi64EEEEEELi64ENS_10bfloat16_tEfNS_4arch4Sm80ELb0ELb0ELb0ELb1ELb0ELb1ELb1ELb0EEENS1_21CollectiveEpilogueFwdINS6_IJS8_SA_S9_EEENS6_IJNS7_ILi1EEESI_SI_EEESC_SE_Li128ELb1ELb1ELb0ELb0EEENS1_19SingleTileSchedulerILb1ELb0ELb1ELi128EEEEEEEEEvNT_6ParamsE)
        .other          _ZN7cutlass13device_kernelIN5flash19enable_sm80_to_sm89INS1_16FlashAttnFwdSm80INS1_25CollectiveMainloopFwdSm80ILi4ELi1ELb0EN4cute5tupleIJNS5_1CILi128EEENS7_ILi112EEENS7_ILi64EEEEEELi64ENS_10bfloat16_tEfNS_4arch4Sm80ELb0ELb0ELb0ELb1ELb0ELb1ELb1ELb0EEENS1_21CollectiveEpilogueFwdINS6_IJS8_SA_S9_EEENS6_IJNS7_ILi1EEESI_SI_EEESC_SE_Li128ELb1ELb1ELb0ELb0EEENS1_19SingleTileSchedulerILb1ELb0ELb1ELi128EEEEEEEEEvNT_6ParamsE,@"STO_CUDA_ENTRY STV_DEFAULT"
_ZN7cutlass13device_kernelIN5flash19enable_sm80_to_sm89INS1_16FlashAttnFwdSm80INS1_25CollectiveMainloopFwdSm80ILi4ELi1ELb0EN4cute5tupleIJNS5_1CILi128EEENS7_ILi112EEENS7_ILi64EEEEEELi64ENS_10bfloat16_tEfNS_4arch4Sm80ELb0ELb0ELb0ELb1ELb0ELb1ELb1ELb0EEENS1_21CollectiveEpilogueFwdINS6_IJS8_SA_S9_EEENS6_IJNS7_ILi1EEESI_SI_EEESC_SE_Li128ELb1ELb1ELb0ELb0EEENS1_19SingleTileSchedulerILb1ELb0ELb1ELi128EEEEEEEEEvNT_6ParamsE:
[----:B------:R-:W-:Y:S01]  /*0000*/  LDC R1, c[0x0][0x37c] ;  /* 0x0000df00ff017b82 */ /* 0x000fe20000000800 */
[----:B------:R-:W-:Y:S05]  /*0010*/  EXIT ;  /* 0x000000000000794d */ /* 0x000fea0003800000 */
.L_x_2:
        /* <DEDUP_REMOVED lines=14> */
.L_x_11:


//--------------------- .text._ZN7cutlass13device_kernelIN5flash19enable_sm80_to_sm89INS1_16FlashAttnFwdSm80INS1_25CollectiveMainloopFwdSm80ILi4ELi1ELb0EN4cute5tupleIJNS5_1CILi128EEENS7_ILi96EEENS7_ILi64EEEEEELi64ENS_10bfloat16_tEfNS_4arch4Sm80ELb0ELb1ELb0ELb0ELb0ELb0ELb1ELb0EEENS1_21CollectiveEpilogueFwdINS6_IJS8_SA_S9_EEENS6_IJNS7_ILi1EEESI_SI_EEESC_SE_Li128ELb0ELb1ELb0ELb0EEENS1_19SingleTileSchedulerILb0ELb0ELb1ELi128EEEEEEEEEvNT_6ParamsE --------------------------
	.section	.text._ZN7cutlass13device_kernelIN5flash19enable_sm80_to_sm89INS1_16FlashAttnFwdSm80INS1_25CollectiveMainloopFwdSm80ILi4ELi1ELb0EN4cute5tupleIJNS5_1CILi128EEENS7_ILi96EEENS7_ILi64EEEEEELi64ENS_10bfloat16_tEfNS_4arch4Sm80ELb0ELb1ELb0ELb0ELb0ELb0ELb1ELb0EEENS1_21CollectiveEpilogueFwdINS6_IJS8_SA_S9_EEENS6_IJNS7_ILi1EEESI_SI_EEESC_SE_Li128ELb0ELb1ELb0ELb0EEENS1_19SingleTileSchedulerILb0ELb0ELb1ELi128EEEEEEEEEvNT_6ParamsE,"ax",@progbits
	.align	128
.text._ZN7cutlass13device_kernelIN5flash19enable_sm80_to_sm89INS1_16FlashAttnFwdSm80INS1_25CollectiveMainloopFwdSm80ILi4ELi1ELb0EN4cute5tupleIJNS5_1CILi128EEENS7_ILi96EEENS7_ILi64EEEEEELi64ENS_10bfloat16_tEfNS_4arch4Sm80ELb0ELb1ELb0ELb0ELb0ELb0ELb1ELb0EEENS1_21CollectiveEpilogueFwdINS6_IJS8_SA_S9_EEENS6_IJNS7_ILi1EEESI_SI_EEESC_SE_Li128ELb0ELb1ELb0ELb0EEENS1_19SingleTileSchedulerILb0ELb0ELb1ELi128EEEEEEEEEvNT_6ParamsE:
        .type           _ZN7cutlass13device_kernelIN5flash19enable_sm80_to_sm89INS1_16FlashAttnFwdSm80INS1_25CollectiveMainloopFwdSm80ILi4ELi1ELb0EN4cute5tupleIJNS5_1CILi128EEENS7_ILi96EEENS7_ILi64EEEEEELi64ENS_10bfloat16_tEfNS_4arch4Sm80ELb0ELb1ELb0ELb0ELb0ELb0ELb1ELb0EEENS1_21CollectiveEpilogueFwdINS6_IJS8_SA_S9_EEENS6_IJNS7_ILi1EEESI_SI_EEESC_SE_Li128ELb0ELb1ELb0ELb0EEENS1_19SingleTileSchedulerILb0ELb0ELb1ELi128EEEEEEEEEvNT_6ParamsE,@function
        .size           _ZN7cutlass13device_kernelIN5flash19enable_sm80_to_sm89INS1_16FlashAttnFwdSm80INS1_25CollectiveMainloopFwdSm80ILi4ELi1ELb0EN4cute5tupleIJNS5_1CILi128EEENS7_ILi96EEENS7_ILi64EEEEEELi64ENS_10bfloat16_tEfNS_4arch4Sm80ELb0ELb1ELb0ELb0ELb0ELb0ELb1ELb0EEENS1_21CollectiveEpilogueFwdINS6_IJS8_SA_S9_EEENS6_IJNS7_ILi1EEESI_SI_EEESC_SE_Li128ELb0ELb1ELb0ELb0EEENS1_19SingleTileSchedulerILb0ELb0ELb1ELi128EEEEEEEEEvNT_6ParamsE,(.L_x_12 - _ZN7cutlass13device_kernelIN5flash19enable_sm80_to_sm89INS1_16FlashAttnFwdSm80INS1_25CollectiveMainloopFwdSm80ILi4ELi1ELb0EN4cute5tupleIJNS5_1CILi128EEENS7_ILi96EEENS7_ILi64EEEEEELi64ENS_10bfloat16_tEfNS_4arch4Sm80ELb0ELb1ELb0ELb0ELb0ELb0ELb1ELb0EEENS1_21CollectiveEpilogueFwdINS6_IJS8_SA_S9_EEENS6_IJNS7_ILi1EEESI_SI_EEESC_SE_Li128ELb0ELb1ELb0ELb0EEENS1_19SingleTileSchedulerILb0ELb0ELb1ELi128EEEEEEEEEvNT_6ParamsE)
        .other          _ZN7cutlass13device_kernelIN5flash19enable_sm80_to_sm89INS1_16FlashAttnFwdSm80INS1_25CollectiveMainloopFwdSm80ILi4ELi1ELb0EN4cute5tupleIJNS5_1CILi128EEENS7_ILi96EEENS7_ILi64EEEEEELi64ENS_10bfloat16_tEfNS_4arch4Sm80ELb0ELb1ELb0ELb0ELb0ELb0ELb1ELb0EEENS1_21CollectiveEpilogueFwdINS6_IJS8_SA_S9_EEENS6_IJNS7_ILi1EEESI_SI_EEESC_SE_Li128ELb0ELb1ELb0ELb0EEENS1_19SingleTileSchedulerILb0ELb0ELb1ELi128EEEEEEEEEvNT_6ParamsE,@"STO_CUDA_ENTRY STV_DEFAULT"
_ZN7cutlass13device_kernelIN5flash19enable_sm80_to_sm89INS1_16FlashAttnFwdSm80INS1_25CollectiveMainloopFwdSm80ILi4ELi1ELb0EN4cute5tupleIJNS5_1CILi128EEENS7_ILi96EEENS7_ILi64EEEEEELi64ENS_10bfloat16_tEfNS_4arch4Sm80ELb0ELb1ELb0ELb0ELb0ELb0ELb1ELb0EEENS1_21CollectiveEpilogueFwdINS6_IJS8_SA_S9_EEENS6_IJNS7_ILi1EEESI_SI_EEESC_SE_Li128ELb0ELb1ELb0ELb0EEENS1_19SingleTileSchedulerILb0ELb0ELb1ELi128EEEEEEEEEvNT_6ParamsE:
[----:B------:R-:W-:Y:S01]  /*0000*/  LDC R1, c[0x0][0x37c] ;  /* 0x0000df00ff017b82 */ /* 0x000fe20000000800 */
[----:B------:R-:W-:Y:S05]  /*0010*/  EXIT ;  /* 0x000000000000794d */ /* 0x000fea0003800000 */
.L_x_3:
        /* <DEDUP_REMOVED lines=14> */
.L_x_12:


//--------------------- .text._ZN7cutlass13device_kernelIN5flash19enable_sm80_to_sm89INS1_16FlashAttnFwdSm80INS1_25CollectiveMainloopFwdSm80ILi4ELi1ELb0EN4cute5tupleIJNS5_1CILi128EEENS7_ILi96EEENS7_ILi64EEEEEELi64ENS_10bfloat16_tEfNS_4arch4Sm80ELb0ELb1ELb0ELb1ELb0ELb0ELb1ELb0EEENS1_21CollectiveEpilogueFwdINS6_IJS8_SA_S9_EEENS6_IJNS7_ILi1EEESI_SI_EEESC_SE_Li128ELb1ELb1ELb0ELb0EEENS1_19SingleTileSchedulerILb1ELb0ELb1ELi128EEEEEEEEEvNT_6ParamsE --------------------------
	.section	.text._ZN7cutlass13device_kernelIN5flash19enable_sm80_to_sm89INS1_16FlashAttnFwdSm80INS1_25CollectiveMainloopFwdSm80ILi4ELi1ELb0EN4cute5tupleIJNS5_1CILi128EEENS7_ILi96EEENS7_ILi64EEEEEELi64ENS_10bfloat16_tEfNS_4arch4Sm80ELb0ELb1ELb0ELb1ELb0ELb0ELb1ELb0EEENS1_21CollectiveEpilogueFwdINS6_IJS8_SA_S9_EEENS6_IJNS7_ILi1EEESI_SI_EEESC_SE_Li128ELb1ELb1ELb0ELb0EEENS1_19SingleTileSchedulerILb1ELb0ELb1ELi128EEEEEEEEEvNT_6ParamsE,"ax",@progbits
	.align	128
.text._ZN7cutlass13device_kernelIN5flash19enable_sm80_to_sm89INS1_16FlashAttnFwdSm80INS1_25CollectiveMainloopFwdSm80ILi4ELi1ELb0EN4cute5tupleIJNS5_1CILi128EEENS7_ILi96EEENS7_ILi64EEEEEELi64ENS_10bfloat16_tEfNS_4arch4Sm80ELb0ELb1ELb0ELb1ELb0ELb0ELb1ELb0EEENS1_21CollectiveEpilogueFwdINS6_IJS8_SA_S9_EEENS6_IJNS7_ILi1EEESI_SI_EEESC_SE_Li128ELb1ELb1ELb0ELb0EEENS1_19SingleTileSchedulerILb1ELb0ELb1ELi128EEEEEEEEEvNT_6ParamsE:
        .type           _ZN7cutlass13device_kernelIN5flash19enable_sm80_to_sm89INS1_16FlashAttnFwdSm80INS1_25CollectiveMainloopFwdSm80ILi4ELi1ELb0EN4cute5tupleIJNS5_1CILi128EEENS7_ILi96EEENS7_ILi64EEEEEELi64ENS_10bfloat16_tEfNS_4arch4Sm80ELb0ELb1ELb0ELb1ELb0ELb0ELb1ELb0EEENS1_21CollectiveEpilogueFwdINS6_IJS8_SA_S9_EEENS6_IJNS7_ILi1EEESI_SI_EEESC_SE_Li128ELb1ELb1ELb0ELb0EEENS1_19SingleTileSchedulerILb1ELb0ELb1ELi128EEEEEEEEEvNT_6ParamsE,@function
        .size           _ZN7cutlass13device_kernelIN5flash19enable_sm80_to_sm89INS1_16FlashAttnFwdSm80INS1_25CollectiveMainloopFwdSm80ILi4ELi1ELb0EN4cute5tupleIJNS5_1CILi128EEENS7_ILi96EEENS7_ILi64EEEEEELi64ENS_10bfloat16_tEfNS_4arch4Sm80ELb0ELb1ELb0ELb1ELb0ELb0ELb1ELb0EEENS1_21CollectiveEpilogueFwdINS6_IJS8_SA_S9_EEENS6_IJNS7_ILi1EEESI_SI_EEESC_SE_Li128ELb1ELb1ELb0ELb0EEENS1_19SingleTileSchedulerILb1ELb0ELb1ELi128EEEEEEEEEvNT_6ParamsE,(.L_x_13 - _ZN7cutlass13device_kernelIN5flash19enable_sm80_to_sm89INS1_16FlashAttnFwdSm80INS1_25CollectiveMainloopFwdSm80ILi4ELi1ELb0EN4cute5tupleIJNS5_1CILi128EEENS7_ILi96EEENS7_ILi64EEEEEELi64ENS_10bfloat16_tEfNS_4arch4Sm80ELb0ELb1ELb0ELb1ELb0ELb0ELb1ELb0EEENS1_21CollectiveEpilogueFwdINS6_IJS8_SA_S9_EEENS6_IJNS7_ILi1EEESI_SI_EEESC_SE_Li128ELb1ELb1ELb0ELb0EEENS1_19SingleTileSchedulerILb1ELb0ELb1ELi128EEEEEEEEEvNT_6ParamsE)
        .other          _ZN7cutlass13device_kernelIN5flash19enable_sm80_to_sm89INS1_16FlashAttnFwdSm80INS1_25CollectiveMainloopFwdSm80ILi4ELi1ELb0EN4cute5tupleIJNS5_1CILi128EEENS7_ILi96EEENS7_ILi64EEEEEELi64ENS_10bfloat16_tEfNS_4arch4Sm80ELb0ELb1ELb0ELb1ELb0ELb0ELb1ELb0EEENS1_21CollectiveEpilogueFwdINS6_IJS8_SA_S9_EEENS6_IJNS7_ILi1EEESI_SI_EEESC_SE_Li128ELb1ELb1ELb0ELb0EEENS1_19SingleTileSchedulerILb1ELb0ELb1ELi128EEEEEEEEEvNT_6ParamsE,@"STO_CUDA_ENTRY STV_DEFAULT"
_ZN7cutlass13device_kernelIN5flash19enable_sm80_to_sm89INS1_16FlashAttnFwdSm80INS1_25CollectiveMainloopFwdSm80ILi4ELi1ELb0EN4cute5tupleIJNS5_1CILi128EEENS7_ILi96EEENS7_ILi64EEEEEELi64ENS_10bfloat16_tEfNS_4arch4Sm80ELb0ELb1ELb0ELb1ELb0ELb0ELb1ELb0EEENS1_21CollectiveEpilogueFwdINS6_IJS8_SA_S9_EEENS6_IJNS7_ILi1EEESI_SI_EEESC_SE_Li128ELb1ELb1ELb0ELb0EEENS1_19SingleTileSchedulerILb1ELb0ELb1ELi128EEEEEEEEEvNT_6ParamsE:
[----:B------:R-:W-:Y:S01]  /*0000*/  LDC R1, c[0x0][0x37c] ;  /* 0x0000df00ff017b82 */ /* 0x000fe20000000800 */
[----:B------:R-:W-:Y:S05]  /*0010*/  EXIT ;  /* 0x000000000000794d */ /* 0x000fea0003800000 */
.L_x_4:
        /* <DEDUP_REMOVED lines=14> */
.L_x_13:


//--------------------- .text._ZN7cutlass13device_kernelIN5flash19enable_sm80_to_sm89INS1_16FlashAttnFwdSm80INS1_25CollectiveMainloopFwdSm80ILi4ELi1ELb0EN4cute5tupleIJNS5_1CILi128EEENS7_ILi96EEENS7_ILi64EEEEEELi64ENS_10bfloat16_tEfNS_4arch4Sm80ELb0ELb1ELb0ELb1ELb0ELb1ELb1ELb0EEENS1_21CollectiveEpilogueFwdINS6_IJS8_SA_S9_EEENS6_IJNS7_ILi1EEESI_SI_EEESC_SE_Li128ELb1ELb1ELb0ELb0EEENS1_19SingleTileSchedulerILb1ELb0ELb1ELi128EEEEEEEEEvNT_6ParamsE --------------------------
	.section	.text._ZN7cutlass13device_kernelIN5flash19enable_sm80_to_sm89INS1_16FlashAttnFwdSm80INS1_25CollectiveMainloopFwdSm80ILi4ELi1ELb0EN4cute5tupleIJNS5_1CILi128EEENS7_ILi96EEENS7_ILi64EEEEEELi64ENS_10bfloat16_tEfNS_4arch4Sm80ELb0ELb1ELb0ELb1ELb0ELb1ELb1ELb0EEENS1_21CollectiveEpilogueFwdINS6_IJS8_SA_S9_EEENS6_IJNS7_ILi1EEESI_SI_EEESC_SE_Li128ELb1ELb1ELb0ELb0EEENS1_19SingleTileSchedulerILb1ELb0ELb1ELi128EEEEEEEEEvNT_6ParamsE,"ax",@progbits
	.align	128
.text._ZN7cutlass13device_kernelIN5flash19enable_sm80_to_sm89INS1_16FlashAttnFwdSm80INS1_25CollectiveMainloopFwdSm80ILi4ELi1ELb0EN4cute5tupleIJNS5_1CILi128EEENS7_ILi96EEENS7_ILi64EEEEEELi64ENS_10bfloat16_tEfNS_4arch4Sm80ELb0ELb1ELb0ELb1ELb0ELb1ELb1ELb0EEENS1_21CollectiveEpilogueFwdINS6_IJS8_SA_S9_EEENS6_IJNS7_ILi1EEESI_SI_EEESC_SE_Li128ELb1ELb1ELb0ELb0EEENS1_19SingleTileSchedulerILb1ELb0ELb1ELi128EEEEEEEEEvNT_6ParamsE:
        .type           _ZN7cutlass13device_kernelIN5flash19enable_sm80_to_sm89INS1_16FlashAttnFwdSm80INS1_25CollectiveMainloopFwdSm80ILi4ELi1ELb0EN4cute5tupleIJNS5_1CILi128EEENS7_ILi96EEENS7_ILi64EEEEEELi64ENS_10bfloat16_tEfNS_4arch4Sm80ELb0ELb1ELb0ELb1ELb0ELb1ELb1ELb0EEENS1_21CollectiveEpilogueFwdINS6_IJS8_SA_S9_EEENS6_IJNS7_ILi1EEESI_SI_EEESC_SE_Li128ELb1ELb1ELb0ELb0EEENS1_19SingleTileSchedulerILb1ELb0ELb1ELi128EEEEEEEEEvNT_6ParamsE,@function
        .size           _ZN7cutlass13device_kernelIN5flash19enable_sm80_to_sm89INS1_16FlashAttnFwdSm80INS1_25CollectiveMainloopFwdSm80ILi4ELi1ELb0EN4cute5tupleIJNS5_1CILi128EEENS7_ILi96EEENS7_ILi64EEEEEELi64ENS_10bfloat16_tEfNS_4arch4Sm80ELb0ELb1ELb0ELb1ELb0ELb1ELb1ELb0EEENS1_21CollectiveEpilogueFwdINS6_IJS8_SA_S9_EEENS6_IJNS7_ILi1EEESI_SI_EEESC_SE_Li128ELb1ELb1ELb0ELb0EEENS1_19SingleTileSchedulerILb1ELb0ELb1ELi128EEEEEEEEEvNT_6ParamsE,(.L_x_14 - _ZN7cutlass13device_kernelIN5flash19enable_sm80_to_sm89INS1_16FlashAttnFwdSm80INS1_25CollectiveMainloopFwdSm80ILi4ELi1ELb0EN4cute5tupleIJNS5_1CILi128EEENS7_ILi96EEENS7_ILi64EEEEEELi64ENS_10bfloat16_tEfNS_4arch4Sm80ELb0ELb1ELb0ELb1ELb0ELb1ELb1ELb0EEENS1_21CollectiveEpilogueFwdINS6_IJS8_SA_S9_EEENS6_IJNS7_ILi1EEESI_SI_EEESC_SE_Li128ELb1ELb1ELb0ELb0EEENS1_19SingleTileSchedulerILb1ELb0ELb1ELi128EEEEEEEEEvNT_6ParamsE)
        .other          _ZN7cutlass13device_kernelIN5flash19enable_sm80_to_sm89INS1_16FlashAttnFwdSm80INS1_25CollectiveMainloopFwdSm80ILi4ELi1ELb0EN4cute5tupleIJNS5_1CILi128EEENS7_ILi96EEENS7_ILi64EEEEEELi64ENS_10bfloat16_tEfNS_4arch4Sm80ELb0ELb1ELb0ELb1ELb0ELb1ELb1ELb0EEENS1_21CollectiveEpilogueFwdINS6_IJS8_SA_S9_EEENS6_IJNS7_ILi1EEESI_SI_EEESC_SE_Li128ELb1ELb1ELb0ELb0EEENS1_19SingleTileSchedulerILb1ELb0ELb1ELi128EEEEEEEEEvNT_6ParamsE,@"STO_CUDA_ENTRY STV_DEFAULT"
_ZN7cutlass13device_kernelIN5flash19enable_sm80_to_sm89INS1_16FlashAttnFwdSm80INS1_25CollectiveMainloopFwdSm80ILi4ELi1ELb0EN4cute5tupleIJNS5_1CILi128EEENS7_ILi96EEENS7_ILi64EEEEEELi64ENS_10bfloat16_tEfNS_4arch4Sm80ELb0ELb1ELb0ELb1ELb0ELb1ELb1ELb0EEENS1_21CollectiveEpilogueFwdINS6_IJS8_SA_S9_EEENS6_IJNS7_ILi1EEESI_SI_EEESC_SE_Li128ELb1ELb1ELb0ELb0EEENS1_19SingleTileSchedulerILb1ELb0ELb1ELi128EEEEEEEEEvNT_6ParamsE:
[----:B------:R-:W-:Y:S01]  /*0000*/  LDC R1, c[0x0][0x37c] ;  /* 0x0000df00ff017b82 */ /* 0x000fe20000000800 */
[----:B------:R-:W-:Y:S05]  /*0010*/  EXIT ;  /* 0x000000000000794d */ /* 0x000fea0003800000 */
.L_x_5:
        /* <DEDUP_REMOVED lines=14> */
.L_x_14:


//--------------------- .text._ZN7cutlass13device_kernelIN5flash19enable_sm80_to_sm89INS1_16FlashAttnFwdSm80INS1_25CollectiveMainloopFwdSm80ILi4ELi1ELb0EN4cute5tupleIJNS5_1CILi128EEENS7_ILi112EEENS7_ILi64EEEEEELi64ENS_10bfloat16_tEfNS_4arch4Sm80ELb1ELb0ELb0ELb0ELb0ELb0ELb1ELb0EEENS1_21CollectiveEpilogueFwdINS6_IJS8_SA_S9_EEENS6_IJNS7_ILi1EEESI_SI_EEESC_SE_Li128ELb0ELb1ELb0ELb0EEENS1_30DynamicPersistentTileSchedulerILi128ELi128ELb0ELb1ELb0EEEEEEEEEvNT_6ParamsE --------------------------
	.section	.text._ZN7cutlass13device_kernelIN5flash19enable_sm80_to_sm89INS1_16FlashAttnFwdSm80INS1_25CollectiveMainloopFwdSm80ILi4ELi1ELb0EN4cute5tupleIJNS5_1CILi128EEENS7_ILi112EEENS7_ILi64EEEEEELi64ENS_10bfloat16_tEfNS_4arch4Sm80ELb1ELb0ELb0ELb0ELb0ELb0ELb1ELb0EEENS1_21CollectiveEpilogueFwdINS6_IJS8_SA_S9_EEENS6_IJNS7_ILi1EEESI_SI_EEESC_SE_Li128ELb0ELb1ELb0ELb0EEENS1_30DynamicPersistentTileSchedulerILi128ELi128ELb0ELb1ELb0EEEEEEEEEvNT_6ParamsE,"ax",@progbits
	.align	128
.text._ZN7cutlass13device_kernelIN5flash19enable_sm80_to_sm89INS1_16FlashAttnFwdSm80INS1_25CollectiveMainloopFwdSm80ILi4ELi1ELb0EN4cute5tupleIJNS5_1CILi128EEENS7_ILi112EEENS7_ILi64EEEEEELi64ENS_10bfloat16_tEfNS_4arch4Sm80ELb1ELb0ELb0ELb0ELb0ELb0ELb1ELb0EEENS1_21CollectiveEpilogueFwdINS6_IJS8_SA_S9_EEENS6_IJNS7_ILi1EEESI_SI_EEESC_SE_Li128ELb0ELb1ELb0ELb0EEENS1_30DynamicPersistentTileSchedulerILi128ELi128ELb0ELb1ELb0EEEEEEEEEvNT_6ParamsE:
        .type           _ZN7cutlass13device_kernelIN5flash19enable_sm80_to_sm89INS1_16FlashAttnFwdSm80INS1_25CollectiveMainloopFwdSm80ILi4ELi1ELb0EN4cute5tupleIJNS5_1CILi128EEENS7_ILi112EEENS7_ILi64EEEEEELi64ENS_10bfloat16_tEfNS_4arch4Sm80ELb1ELb0ELb0ELb0ELb0ELb0ELb1ELb0EEENS1_21CollectiveEpilogueFwdINS6_IJS8_SA_S9_EEENS6_IJNS7_ILi1EEESI_SI_EEESC_SE_Li128ELb0ELb1ELb0ELb0EEENS1_30DynamicPersistentTileSchedulerILi128ELi128ELb0ELb1ELb0EEEEEEEEEvNT_6ParamsE,@function
        .size           _ZN7cutlass13device_kernelIN5flash19enable_sm80_to_sm89INS1_16FlashAttnFwdSm80INS1_25CollectiveMainloopFwdSm80ILi4ELi1ELb0EN4cute5tupleIJNS5_1CILi128EEENS7_ILi112EEENS7_ILi64EEEEEELi64ENS_10bfloat16_tEfNS_4arch4Sm80ELb1ELb0ELb0ELb0ELb0ELb0ELb1ELb0EEENS1_21CollectiveEpilogueFwdINS6_IJS8_SA_S9_EEENS6_IJNS7_ILi1EEESI_SI_EEESC_SE_Li128ELb0ELb1ELb0ELb0EEENS1_30DynamicPersistentTileSchedulerILi128ELi128ELb0ELb1ELb0EEEEEEEEEvNT_6ParamsE,(.L_x_15 - _ZN7cutlass13device_kernelIN5flash19enable_sm80_to_sm89INS1_16FlashAttnFwdSm80INS1_25CollectiveMainloopFwdSm80ILi4ELi1ELb0EN4cute5tupleIJNS5_1CILi128EEENS7_ILi112EEENS7_ILi64EEEEEELi64ENS_10bfloat16_tEfNS_4arch4Sm80ELb1ELb0ELb0ELb0ELb0ELb0ELb1ELb0EEENS1_21CollectiveEpilogueFwdINS6_IJS8_SA_S9_EEENS6_IJNS7_ILi1EEESI_SI_EEESC_SE_Li128ELb0ELb1ELb0ELb0EEENS1_30DynamicPersistentTileSchedulerILi128ELi128ELb0ELb1ELb0EEEEEEEEEvNT_6ParamsE)
        .other          _ZN7cutlass13device_kernelIN5flash19enable_sm80_to_sm89INS1_16FlashAttnFwdSm80INS1_25CollectiveMainloopFwdSm80ILi4ELi1ELb0EN4cute5tupleIJNS5_1CILi128EEENS7_ILi112EEENS7_ILi64EEEEEELi64ENS_10bfloat16_tEfNS_4arch4Sm80ELb1ELb0ELb0ELb0ELb0ELb0ELb1ELb0EEENS1_21CollectiveEpilogueFwdINS6_IJS8_SA_S9_EEENS6_IJNS7_ILi1EEESI_SI_EEESC_SE_Li128ELb0ELb1ELb0ELb0EEENS1_30DynamicPersistentTileSchedulerILi128ELi128ELb0ELb1ELb0EEEEEEEEEvNT_6ParamsE,@"STO_CUDA_ENTRY STV_DEFAULT"
_ZN7cutlass13device_kernelIN5flash19enable_sm80_to_sm89INS1_16FlashAttnFwdSm80INS1_25CollectiveMainloopFwdSm80ILi4ELi1ELb0EN4cute5tupleIJNS5_1CILi128EEENS7_ILi112EEENS7_ILi64EEEEEELi64ENS_10bfloat16_tEfNS_4arch4Sm80ELb1ELb0ELb0ELb0ELb0ELb0ELb1ELb0EEENS1_21CollectiveEpilogueFwdINS6_IJS8_SA_S9_EEENS6_IJNS7_ILi1EEESI_SI_EEESC_SE_Li128ELb0ELb1ELb0ELb0EEENS1_30DynamicPersistentTileSchedulerILi128ELi128ELb0ELb1ELb0EEEEEEEEEvNT_6ParamsE:
[----:B------:R-:W-:Y:S01]  /*0000*/  LDC R1, c[0x0][0x37c] ;  /* 0x0000df00ff017b82 */ /* 0x000fe20000000800 */
[----:B------:R-:W-:Y:S05]  /*0010*/  EXIT ;  /* 0x000000000000794d */ /* 0x000fea0003800000 */
.L_x_6:
        /* <DEDUP_REMOVED lines=14> */
.L_x_15:


//--------------------- .text._ZN7cutlass13device_kernelIN5flash19enable_sm80_to_sm89INS1_16FlashAttnFwdSm80INS1_25CollectiveMainloopFwdSm80ILi4ELi1ELb0EN4cute5tupleIJNS5_1CILi128EEENS7_ILi112EEENS7_ILi64EEEEEELi64ENS_10bfloat16_tEfNS_4arch4Sm80ELb1ELb0ELb0ELb1ELb0ELb0ELb1ELb0EEENS1_21CollectiveEpilogueFwdINS6_IJS8_SA_S9_EEENS6_IJNS7_ILi1EEESI_SI_EEESC_SE_Li128ELb1ELb1ELb0ELb0EEENS1_19SingleTileSchedulerILb1ELb0ELb1ELi128EEEEEEEEEvNT_6ParamsE --------------------------
	.section	.text._ZN7cutlass13device_kernelIN5flash19enable_sm80_to_sm89INS1_16FlashAttnFwdSm80INS1_25CollectiveMainloopFwdSm80ILi4ELi1ELb0EN4cute5tupleIJNS5_1CILi128EEENS7_ILi112EEENS7_ILi64EEEEEELi64ENS_10bfloat16_tEfNS_4arch4Sm80ELb1ELb0ELb0ELb1ELb0ELb0ELb1ELb0EEENS1_21CollectiveEpilogueFwdINS6_IJS8_SA_S9_EEENS6_IJNS7_ILi1EEESI_SI_EEESC_SE_Li128ELb1ELb1ELb0ELb0EEENS1_19SingleTileSchedulerILb1ELb0ELb1ELi128EEEEEEEEEvNT_6ParamsE,"ax",@progbits
	.align	128
.text._ZN7cutlass13device_kernelIN5flash19enable_sm80_to_sm89INS1_16FlashAttnFwdSm80INS1_25CollectiveMainloopFwdSm80ILi4ELi1ELb0EN4cute5tupleIJNS5_1CILi128EEENS7_ILi112EEENS7_ILi64EEEEEELi64ENS_10bfloat16_tEfNS_4arch4Sm80ELb1ELb0ELb0ELb1ELb0ELb0ELb1ELb0EEENS1_21CollectiveEpilogueFwdINS6_IJS8_SA_S9_EEENS6_IJNS7_ILi1EEESI_SI_EEESC_SE_Li128ELb1ELb1ELb0ELb0EEENS1_19SingleTileSchedulerILb1ELb0ELb1ELi128EEEEEEEEEvNT_6ParamsE:
        .type           _ZN7cutlass13device_kernelIN5flash19enable_sm80_to_sm89INS1_16FlashAttnFwdSm80INS1_25CollectiveMainloopFwdSm80ILi4ELi1ELb0EN4cute5tupleIJNS5_1CILi128EEENS7_ILi112EEENS7_ILi64EEEEEELi64ENS_10bfloat16_tEfNS_4arch4Sm80ELb1ELb0ELb0ELb1ELb0ELb0ELb1ELb0EEENS1_21CollectiveEpilogueFwdINS6_IJS8_SA_S9_EEENS6_IJNS7_ILi1EEESI_SI_EEESC_SE_Li128ELb1ELb1ELb0ELb0EEENS1_19SingleTileSchedulerILb1ELb0ELb1ELi128EEEEEEEEEvNT_6ParamsE,@function
        .size           _ZN7cutlass13device_kernelIN5flash19enable_sm80_to_sm89INS1_16FlashAttnFwdSm80INS1_25CollectiveMainloopFwdSm80ILi4ELi1ELb0EN4cute5tupleIJNS5_1CILi128EEENS7_ILi112EEENS7_ILi64EEEEEELi64ENS_10bfloat16_tEfNS_4arch4Sm80ELb1ELb0ELb0ELb1ELb0ELb0ELb1ELb0EEENS1_21CollectiveEpilogueFwdINS6_IJS8_SA_S9_EEENS6_IJNS7_ILi1EEESI_SI_EEESC_SE_Li128ELb1ELb1ELb0ELb0EEENS1_19SingleTileSchedulerILb1ELb0ELb1ELi128EEEEEEEEEvNT_6ParamsE,(.L_x_16 - _ZN7cutlass13device_kernelIN5flash19enable_sm80_to_sm89INS1_16FlashAttnFwdSm80INS1_25CollectiveMainloopFwdSm80ILi4ELi1ELb0EN4cute5tupleIJNS5_1CILi128EEENS7_ILi112EEENS7_ILi64EEEEEELi64ENS_10bfloat16_tEfNS_4arch4Sm80ELb1ELb0ELb0ELb1ELb0ELb0ELb1ELb0EEENS1_21CollectiveEpilogueFwdINS6_IJS8_SA_S9_EEENS6_IJNS7_ILi1EEESI_SI_EEESC_SE_Li128ELb1ELb1ELb0ELb0EEENS1_19SingleTileSchedulerILb1ELb0ELb1ELi128EEEEEEEEEvNT_6ParamsE)
        .other          _ZN7cutlass13device_kernelIN5flash19enable_sm80_to_sm89INS1_16FlashAttnFwdSm80INS1_25CollectiveMainloopFwdSm80ILi4ELi1ELb0EN4cute5tupleIJNS5_1CILi128EEENS7_ILi112EEENS7_ILi64EEEEEELi64ENS_10bfloat16_tEfNS_4arch4Sm80ELb1ELb0ELb0ELb1ELb0ELb0ELb1ELb0EEENS1_21CollectiveEpilogueFwdINS6_IJS8_SA_S9_EEENS6_IJNS7_ILi1EEESI_SI_EEESC_SE_Li128ELb1ELb1ELb0ELb0EEENS1_19SingleTileSchedulerILb1ELb0ELb1ELi128EEEEEEEEEvNT_6ParamsE,@"STO_CUDA_ENTRY STV_DEFAULT"
_ZN7cutlass13device_kernelIN5flash19enable_sm80_to_sm89INS1_16FlashAttnFwdSm80INS1_25CollectiveMainloopFwdSm80ILi4ELi1ELb0EN4cute5tupleIJNS5_1CILi128EEENS7_ILi112EEENS7_ILi64EEEEEELi64ENS_10bfloat16_tEfNS_4arch4Sm80ELb1ELb0ELb0ELb1ELb0ELb0ELb1ELb0EEENS1_21CollectiveEpilogueFwdINS6_IJS8_SA_S9_EEENS6_IJNS7_ILi1EEESI_SI_EEESC_SE_Li128ELb1ELb1ELb0ELb0EEENS1_19SingleTileSchedulerILb1ELb0ELb1ELi128EEEEEEEEEvNT_6ParamsE:
[----:B------:R-:W-:Y:S01]  /*0000*/  LDC R1, c[0x0][0x37c] ;  /* 0x0000df00ff017b82 */ /* 0x000fe20000000800 */
[----:B------:R-:W-:Y:S05]  /*0010*/  EXIT ;  /* 0x000000000000794d */ /* 0x000fea0003800000 */
.L_x_7:
        /* <DEDUP_REMOVED lines=14> */
.L_x_16:


//--------------------- .text._ZN7cutlass13device_kernelIN5flash19enable_sm80_to_sm89INS1_16FlashAttnFwdSm80INS1_25CollectiveMainloopFwdSm80ILi4ELi1ELb0EN4cute5tupleIJNS5_1CILi128EEENS7_ILi112EEENS7_ILi64EEEEEELi64ENS_10bfloat16_tEfNS_4arch4Sm80ELb1ELb0ELb0ELb1ELb0ELb1ELb1ELb0EEENS1_21CollectiveEpilogueFwdINS6_IJS8_SA_S9_EEENS6_IJNS7_ILi1EEESI_SI_EEESC_SE_Li128ELb1ELb1ELb0ELb0EEENS1_19SingleTileSchedulerILb1ELb0ELb1ELi128EEEEEEEEEvNT_6ParamsE --------------------------
	.section	.text._ZN7cutlass13device_kernelIN5flash19enable_sm80_to_sm89INS1_16FlashAttnFwdSm80INS1_25CollectiveMainloopFwdSm80ILi4ELi1ELb0EN4cute5tupleIJNS5_1CILi128EEENS7_ILi112EEENS7_ILi64EEEEEELi64ENS_10bfloat16_tEfNS_4arch4Sm80ELb1ELb0ELb0ELb1ELb0ELb1ELb1ELb0EEENS1_21CollectiveEpilogueFwdINS6_IJS8_SA_S9_EEENS6_IJNS7_ILi1EEESI_SI_EEESC_SE_Li128ELb1ELb1ELb0ELb0EEENS1_19SingleTileSchedulerILb1ELb0ELb1ELi128EEEEEEEEEvNT_6ParamsE,"ax",@progbits
	.align	128
.text._ZN7cutlass13device_kernelIN5flash19enable_sm80_to_sm89INS1_16FlashAttnFwdSm80INS1_25CollectiveMainloopFwdSm80ILi4ELi1ELb0EN4cute5tupleIJNS5_1CILi128EEENS7_ILi112EEENS7_ILi64EEEEEELi64ENS_10bfloat16_tEfNS_4arch4Sm80ELb1ELb0ELb0ELb1ELb0ELb1ELb1ELb0EEENS1_21CollectiveEpilogueFwdINS6_IJS8_SA_S9_EEENS6_IJNS7_ILi1EEESI_SI_EEESC_SE_Li128ELb1ELb1ELb0ELb0EEENS1_19SingleTileSchedulerILb1ELb0ELb1ELi128EEEEEEEEEvNT_6ParamsE:
        .type           _ZN7cutlass13device_kernelIN5flash19enable_sm80_to_sm89INS1_16FlashAttnFwdSm80INS1_25CollectiveMainloopFwdSm80ILi4ELi1ELb0EN4cute5tupleIJNS5_1CILi128EEENS7_ILi112EEENS7_ILi64EEEEEELi64ENS_10bfloat16_tEfNS_4arch4Sm80ELb1ELb0ELb0ELb1ELb0ELb1ELb1ELb0EEENS1_21CollectiveEpilogueFwdINS6_IJS8_SA_S9_EEENS6_IJNS7_ILi1EEESI_SI_EEESC_SE_Li128ELb1ELb1ELb0ELb0EEENS1_19SingleTileSchedulerILb1ELb0ELb1ELi128EEEEEEEEEvNT_6ParamsE,@function
        .size           _ZN7cutlass13device_kernelIN5flash19enable_sm80_to_sm89INS1_16FlashAttnFwdSm80INS1_25CollectiveMainloopFwdSm80ILi4ELi1ELb0EN4cute5tupleIJNS5_1CILi128EEENS7_ILi112EEENS7_ILi64EEEEEELi64ENS_10bfloat16_tEfNS_4arch4Sm80ELb1ELb0ELb0ELb1ELb0ELb1ELb1ELb0EEENS1_21CollectiveEpilogueFwdINS6_IJS8_SA_S9_EEENS6_IJNS7_ILi1EEESI_SI_EEESC_SE_Li128ELb1ELb1ELb0ELb0EEENS1_19SingleTileSchedulerILb1ELb0ELb1ELi128EEEEEEEEEvNT_6ParamsE,(.L_x_17 - _ZN7cutlass13device_kernelIN5flash19enable_sm80_to_sm89INS1_16FlashAttnFwdSm80INS1_25CollectiveMainloopFwdSm80ILi4ELi1ELb0EN4cute5tupleIJNS5_1CILi128EEENS7_ILi112EEENS7_ILi64EEEEEELi64ENS_10bfloat16_tEfNS_4arch4Sm80ELb1ELb0ELb0ELb1ELb0ELb1ELb1ELb0EEENS1_21CollectiveEpilogueFwdINS6_IJS8_SA_S9_EEENS6_IJNS7_ILi1EEESI_SI_EEESC_SE_Li128ELb1ELb1ELb0ELb0EEENS1_19SingleTileSchedulerILb1ELb0ELb1ELi128EEEEEEEEEvNT_6ParamsE)
        .other          _ZN7cutlass13device_kernelIN5flash19enable_sm80_to_sm89INS1_16FlashAttnFwdSm80INS1_25CollectiveMainloopFwdSm80ILi4ELi1ELb0EN4cute5tupleIJNS5_1CILi128EEENS7_ILi112EEENS7_ILi64EEEEEELi64ENS_10bfloat16_tEfNS_4arch4Sm80ELb1ELb0ELb0ELb1ELb0ELb1ELb1ELb0EEENS1_21CollectiveEpilogueFwdINS6_IJS8_SA_S9_EEENS6_IJNS7_ILi1EEESI_SI_EEESC_SE_Li128ELb1ELb1ELb0ELb0EEENS1_19SingleTileSchedulerILb1ELb0ELb1ELi128EEEEEEEEEvNT_6ParamsE,@"STO_CUDA_ENTRY STV_DEFAULT"
_ZN7cutlass13device_kernelIN5flash19enable_sm80_to_sm89INS1_16FlashAttnFwdSm80INS1_25CollectiveMainloopFwdSm80ILi4ELi1ELb0EN4cute5tupleIJNS5_1CILi128EEENS7_ILi112EEENS7_ILi64EEEEEELi64ENS_10bfloat16_tEfNS_4arch4Sm80ELb1ELb0ELb0ELb1ELb0ELb1ELb1ELb0EEENS1_21CollectiveEpilogueFwdINS6_IJS8_SA_S9_EEENS6_IJNS7_ILi1EEESI_SI_EEESC_SE_Li128ELb1ELb1ELb0ELb0EEENS1_19SingleTileSchedulerILb1ELb0ELb1ELi128EEEEEEEEEvNT_6ParamsE:
[----:B------:R-:W-:Y:S01]  /*0000*/  LDC R1, c[0x0][0x37c] ;  /* 0x0000df00ff017b82 */ /* 0x000fe20000000800 */
[----:B------:R-:W-:Y:S05]  /*0010*/  EXIT ;  /* 0x000000000000794d */ /* 0x000fea0003800000 */
.L_x_8:
        /* <DEDUP_REMOVED lines=14> */
.L_x_17:


//--------------------- .nv.shared.reserved.0     --------------------------
	.section	.nv.shared.reserved.0,"aw",@nobits
	.weak		__nv_reservedSMEM_offset_0_alias
	.size		__nv_reservedSMEM_offset_0_alias, 0, 64
	.other		__nv_reservedSMEM_offset_0_alias,@"STO_CUDA_RESERVED_SHARED STV_DEFAULT"
__nv_reservedSMEM_offset_0_alias:
	.zero		0
	.zero		64


//--------------------- .nv.global                --------------------------
	.section	.nv.global,"aw",@nobits
.nv.global:
	.type		_ZN65_INTERNAL_ebe2f5a5_29_flash_fwd_hdim64_bf16_sm80_cu_e763cb1e_33644cute1_E,@object
	.size		_ZN65_INTERNAL_ebe2f5a5_29_flash_fwd_hdim64_bf16_sm80_cu_e763cb1e_33644cute1_E,(_ZN65_INTERNAL_ebe2f5a5_29_flash_fwd_hdim64_bf16_sm80_cu_e763cb1e_33644cuda3std3__45__cpo6cbeginE - _ZN65_INTERNAL_ebe2f5a5_29_flash_fwd_hdim64_bf16_sm80_cu_e763cb1e_33644cute1_E)
_ZN65_INTERNAL_ebe2f5a5_29_flash_fwd_hdim64_bf16_sm80_cu_e763cb1e_33644cute1_E:
	.zero		1
	.type		_ZN65_INTERNAL_ebe2f5a5_29_flash_fwd_hdim64_bf16_sm80_cu_e763cb1e_33644cuda3std3__45__cpo6cbeginE,@object
	.size		_ZN65_INTERNAL_ebe2f5a5_29_flash_fwd_hdim64_bf16_sm80_cu_e763cb1e_33644cuda3std3__45__cpo6cbeginE,(_ZN65_INTERNAL_ebe2f5a5_29_flash_fwd_hdim64_bf16_sm80_cu_e763cb1e_33644cuda3std3__48in_placeE - _ZN65_INTERNAL_ebe2f5a5_29_flash_fwd_hdim64_bf16_sm80_cu_e763cb1e_33644cuda3std3__45__cpo6cbeginE)
_ZN65_INTERNAL_ebe2f5a5_29_flash_fwd_hdim64_bf16_sm80_cu_e763cb1e_33644cuda3std3__45__cpo6cbeginE:
	.zero		1
	.type		_ZN65_INTERNAL_ebe2f5a5_29_flash_fwd_hdim64_bf16_sm80_cu_e763cb1e_33644cuda3std3__48in_placeE,@object
	.size		_ZN65_INTERNAL_ebe2f5a5_29_flash_fwd_hdim64_bf16_sm80_cu_e763cb1e_33644cuda3std3__48in_placeE,(_ZN65_INTERNAL_ebe2f5a5_29_flash_fwd_hdim64_bf16_sm80_cu_e763cb1e_33644cuda3std6ranges3__45__cpo9iter_moveE - _ZN65_INTERNAL_ebe2f5a5_29_flash_fwd_hdim64_bf16_sm80_cu_e763cb1e_33644cuda3std3__48in_placeE)
_ZN65_INTERNAL_ebe2f5a5_29_flash_fwd_hdim64_bf16_sm80_cu_e763cb1e_33644cuda3std3__48in_placeE:
	.zero		1
	.type		_ZN65_INTERNAL_ebe2f5a5_29_flash_fwd_hdim64_bf16_sm80_cu_e763cb1e_33644cuda3std6ranges3__45__cpo9iter_moveE,@object
	.size		_ZN65_INTERNAL_ebe2f5a5_29_flash_fwd_hdim64_bf16_sm80_cu_e763cb1e_33644cuda3std6ranges3__45__cpo9iter_moveE,(_ZN65_INTERNAL_ebe2f5a5_29_flash_fwd_hdim64_bf16_sm80_cu_e763cb1e_33644cuda3std3__45__cpo5beginE - _ZN65_INTERNAL_ebe2f5a5_29_flash_fwd_hdim64_bf16_sm80_cu_e763cb1e_33644cuda3std6ranges3__45__cpo9iter_moveE)
_ZN65_INTERNAL_ebe2f5a5_29_flash_fwd_hdim64_bf16_sm80_cu_e763cb1e_33644cuda3std6ranges3__45__cpo9iter_moveE:
	.zero		1
	.type		_ZN65_INTERNAL_ebe2f5a5_29_flash_fwd_hdim64_bf16_sm80_cu_e763cb1e_33644cuda3std3__45__cpo5beginE,@object
	.size		_ZN65_INTERNAL_ebe2f5a5_29_flash_fwd_hdim64_bf16_sm80_cu_e763cb1e_33644cuda3std3__45__cpo5beginE,(_ZN65_INTERNAL_ebe2f5a5_29_flash_fwd_hdim64_bf16_sm80_cu_e763cb1e_33644cuda3std3__467_GLOBAL__N__ebe2f5a5_29_flash_fwd_hdim64_bf16_sm80_cu_e763cb1e_33646ignoreE - _ZN65_INTERNAL_ebe2f5a5_29_flash_fwd_hdim64_bf16_sm80_cu_e763cb1e_33644cuda3std3__45__cpo5beginE)
_ZN65_INTERNAL_ebe2f5a5_29_flash_fwd_hdim64_bf16_sm80_cu_e763cb1e_33644cuda3std3__45__cpo5beginE:
	.zero		1
	.type		_ZN65_INTERNAL_ebe2f5a5_29_flash_fwd_hdim64_bf16_sm80_cu_e763cb1e_33644cuda3std3__467_GLOBAL__N__ebe2f5a5_29_flash_fwd_hdim64_bf16_sm80_cu_e763cb1e_33646ignoreE,@object
	.size		_ZN65_INTERNAL_ebe2f5a5_29_flash_fwd_hdim64_bf16_sm80_cu_e763cb1e_33644cuda3std3__467_GLOBAL__N__ebe2f5a5_29_flash_fwd_hdim64_bf16_sm80_cu_e763cb1e_33646ignoreE,(_ZN65_INTERNAL_ebe2f5a5_29_flash_fwd_hdim64_bf16_sm80_cu_e763cb1e_33644cute7productE - _ZN65_INTERNAL_ebe2f5a5_29_flash_fwd_hdim64_bf16_sm80_cu_e763cb1e_33644cuda3std3__467_GLOBAL__N__ebe2f5a5_29_flash_fwd_hdim64_bf16_sm80_cu_e763cb1e_33646ignoreE)
_ZN65_INTERNAL_ebe2f5a5_29_flash_fwd_hdim64_bf16_sm80_cu_e763cb1e_33644cuda3std3__467_GLOBAL__N__ebe2f5a5_29_flash_fwd_hdim64_bf16_sm80_cu_e763cb1e_33646ignoreE:
	.zero		1
	.type		_ZN65_INTERNAL_ebe2f5a5_29_flash_fwd_hdim64_bf16_sm80_cu_e763cb1e_33644cute7productE,@object
	.size		_ZN65_INTERNAL_ebe2f5a5_29_flash_fwd_hdim64_bf16_sm80_cu_e763cb1e_33644cute7productE,(_ZN65_INTERNAL_ebe2f5a5_29_flash_fwd_hdim64_bf16_sm80_cu_e763cb1e_33644cuda3std3__45__cpo3endE - _ZN65_INTERNAL_ebe2f5a5_29_flash_fwd_hdim64_bf16_sm80_cu_e763cb1e_33644cute7productE)
_ZN65_INTERNAL_ebe2f5a5_29_flash_fwd_hdim64_bf16_sm80_cu_e763cb1e_33644cute7productE:
	.zero		1
	.type		_ZN65_INTERNAL_ebe2f5a5_29_flash_fwd_hdim64_bf16_sm80_cu_e763cb1e_33644cuda3std3__45__cpo3endE,@object
	.size		_ZN65_INTERNAL_ebe2f5a5_29_flash_fwd_hdim64_bf16_sm80_cu_e763cb1e_33644cuda3std3__45__cpo3endE,(_ZN65_INTERNAL_ebe2f5a5_29_flash_fwd_hdim64_bf16_sm80_cu_e763cb1e_33644cuda3std3__419piecewise_constructE - _ZN65_INTERNAL_ebe2f5a5_29_flash_fwd_hdim64_bf16_sm80_cu_e763cb1e_33644cuda3std3__45__cpo3endE)
_ZN65_INTERNAL_ebe2f5a5_29_flash_fwd_hdim64_bf16_sm80_cu_e763cb1e_33644cuda3std3__45__cpo3endE:
	.zero		1
	.type		_ZN65_INTERNAL_ebe2f5a5_29_flash_fwd_hdim64_bf16_sm80_cu_e763cb1e_33644cuda3std3__419piecewise_constructE,@object
	.size		_ZN65_INTERNAL_ebe2f5a5_29_flash_fwd_hdim64_bf16_sm80_cu_e763cb1e_33644cuda3std3__419piecewise_constructE,(_ZN65_INTERNAL_ebe2f5a5_29_flash_fwd_hdim64_bf16_sm80_cu_e763cb1e_33644cuda3std3__45__cpo4cendE - _ZN65_INTERNAL_ebe2f5a5_29_flash_fwd_hdim64_bf16_sm80_cu_e763cb1e_33644cuda3std3__419piecewise_constructE)
_ZN65_INTERNAL_ebe2f5a5_29_flash_fwd_hdim64_bf16_sm80_cu_e763cb1e_33644cuda3std3__419piecewise_constructE:
	.zero		1
	.type		_ZN65_INTERNAL_ebe2f5a5_29_flash_fwd_hdim64_bf16_sm80_cu_e763cb1e_33644cuda3std3__45__cpo4cendE,@object
	.size		_ZN65_INTERNAL_ebe2f5a5_29_flash_fwd_hdim64_bf16_sm80_cu_e763cb1e_33644cuda3std3__45__cpo4cendE,(_ZN65_INTERNAL_ebe2f5a5_29_flash_fwd_hdim64_bf16_sm80_cu_e763cb1e_33644cuda3std6ranges3__45__cpo4swapE - _ZN65_INTERNAL_ebe2f5a5_29_flash_fwd_hdim64_bf16_sm80_cu_e763cb1e_33644cuda3std3__45__cpo4cendE)
_ZN65_INTERNAL_ebe2f5a5_29_flash_fwd_hdim64_bf16_sm80_cu_e763cb1e_33644cuda3std3__45__cpo4cendE:
	.zero		1
	.type		_ZN65_INTERNAL_ebe2f5a5_29_flash_fwd_hdim64_bf16_sm80_cu_e763cb1e_33644cuda3std6ranges3__45__cpo4swapE,@object
	.size		_ZN65_INTERNAL_ebe2f5a5_29_flash_fwd_hdim64_bf16_sm80_cu_e763cb1e_33644cuda3std6ranges3__45__cpo4swapE,(.L_7 - _ZN65_INTERNAL_ebe2f5a5_29_flash_fwd_hdim64_bf16_sm80_cu_e763cb1e_33644cuda3std6ranges3__45__cpo4swapE)
_ZN65_INTERNAL_ebe2f5a5_29_flash_fwd_hdim64_bf16_sm80_cu_e763cb1e_33644cuda3std6ranges3__45__cpo4swapE:
	.zero		1
.L_7:


//--------------------- .nv.constant0._ZN7cutlass13device_kernelIN5flash19enable_sm80_to_sm89INS1_16FlashAttnFwdSm80INS1_25CollectiveMainloopFwdSm80ILi4ELi1ELb0EN4cute5tupleIJNS5_1CILi128EEENS7_ILi112EEENS7_ILi64EEEEEELi64ENS_10bfloat16_tEfNS_4arch4Sm80ELb0ELb0ELb0ELb0ELb0ELb0ELb1ELb0EEENS1_21CollectiveEpilogueFwdINS6_IJS8_SA_S9_EEENS6_IJNS7_ILi1EEESI_SI_EEESC_SE_Li128ELb0ELb1ELb0ELb0EEENS1_19SingleTileSchedulerILb0ELb0ELb1ELi128EEEEEEEEEvNT_6ParamsE --------------------------
	.section	.nv.constant0._ZN7cutlass13device_kernelIN5flash19enable_sm80_to_sm89INS1_16FlashAttnFwdSm80INS1_25CollectiveMainloopFwdSm80ILi4ELi1ELb0EN4cute5tupleIJNS5_1CILi128EEENS7_ILi112EEENS7_ILi64EEEEEELi64ENS_10bfloat16_tEfNS_4arch4Sm80ELb0ELb0ELb0ELb0ELb0ELb0ELb1ELb0EEENS1_21CollectiveEpilogueFwdINS6_IJS8_SA_S9_EEENS6_IJNS7_ILi1EEESI_SI_EEESC_SE_Li128ELb0ELb1ELb0ELb0EEENS1_19SingleTileSchedulerILb0ELb0ELb1ELi128EEEEEEEEEvNT_6ParamsE,"a",@progbits
	.sectionflags	@""
	.align	4
.nv.constant0._ZN7cutlass13device_kernelIN5flash19enable_sm80_to_sm89INS1_16FlashAttnFwdSm80INS1_25CollectiveMainloopFwdSm80ILi4ELi1ELb0EN4cute5tupleIJNS5_1CILi128EEENS7_ILi112EEENS7_ILi64EEEEEELi64ENS_10bfloat16_tEfNS_4arch4Sm80ELb0ELb0ELb0ELb0ELb0ELb0ELb1ELb0EEENS1_21CollectiveEpilogueFwdINS6_IJS8_SA_S9_EEENS6_IJNS7_ILi1EEESI_SI_EEESC_SE_Li128ELb0ELb1ELb0ELb0EEENS1_19SingleTileSchedulerILb0ELb0ELb1ELi128EEEEEEEEEvNT_6ParamsE:
	.zero		1944


//--------------------- .nv.constant0._ZN7cutlass13device_kernelIN5flash19enable_sm80_to_sm89INS1_16FlashAttnFwdSm80INS1_25CollectiveMainloopFwdSm80ILi4ELi1ELb0EN4cute5tupleIJNS5_1CILi128EEENS7_ILi112EEENS7_ILi64EEEEEELi64ENS_10bfloat16_tEfNS_4arch4Sm80ELb0ELb0ELb0ELb1ELb0ELb0ELb1ELb0EEENS1_21CollectiveEpilogueFwdINS6_IJS8_SA_S9_EEENS6_IJNS7_ILi1EEESI_SI_EEESC_SE_Li128ELb1ELb1ELb0ELb0EEENS1_19SingleTileSchedulerILb1ELb0ELb1ELi128EEEEEEEEEvNT_6ParamsE --------------------------
	.section	.nv.constant0._ZN7cutlass13device_kernelIN5flash19enable_sm80_to_sm89INS1_16FlashAttnFwdSm80INS1_25CollectiveMainloopFwdSm80ILi4ELi1ELb0EN4cute5tupleIJNS5_1CILi128EEENS7_ILi112EEENS7_ILi64EEEEEELi64ENS_10bfloat16_tEfNS_4arch4Sm80ELb0ELb0ELb0ELb1ELb0ELb0ELb1ELb0EEENS1_21CollectiveEpilogueFwdINS6_IJS8_SA_S9_EEENS6_IJNS7_ILi1EEESI_SI_EEESC_SE_Li128ELb1ELb1ELb0ELb0EEENS1_19SingleTileSchedulerILb1ELb0ELb1ELi128EEEEEEEEEvNT_6ParamsE,"a",@progbits
	.sectionflags	@""
	.align	4
.nv.constant0._ZN7cutlass13device_kernelIN5flash19enable_sm80_to_sm89INS1_16FlashAttnFwdSm80INS1_25CollectiveMainloopFwdSm80ILi4ELi1ELb0EN4cute5tupleIJNS5_1CILi128EEENS7_ILi112EEENS7_ILi64EEEEEELi64ENS_10bfloat16_tEfNS_4arch4Sm80ELb0ELb0ELb0ELb1ELb0ELb0ELb1ELb0EEENS1_21CollectiveEpilogueFwdINS6_IJS8_SA_S9_EEENS6_IJNS7_ILi1EEESI_SI_EEESC_SE_Li128ELb1ELb1ELb0ELb0EEENS1_19SingleTileSchedulerILb1ELb0ELb1ELi128EEEEEEEEEvNT_6ParamsE:
	.zero		1944


//--------------------- .nv.constant0._ZN7cutlass13device_kernelIN5flash19enable_sm80_to_sm89INS1_16FlashAttnFwdSm80INS1_25CollectiveMainloopFwdSm80ILi4ELi1ELb0EN4cute5tupleIJNS5_1CILi128EEENS7_ILi112EEENS7_ILi64EEEEEELi64ENS_10bfloat16_tEfNS_4arch4Sm80ELb0ELb0ELb0ELb1ELb0ELb1ELb1ELb0EEENS1_21CollectiveEpilogueFwdINS6_IJS8_SA_S9_EEENS6_IJNS7_ILi1EEESI_SI_EEESC_SE_Li128ELb1ELb1ELb0ELb0EEENS1_19SingleTileSchedulerILb1ELb0ELb1ELi128EEEEEEEEEvNT_6ParamsE --------------------------
	.section	.nv.constant0._ZN7cutlass13device_kernelIN5flash19enable_sm80_to_sm89INS1_16FlashAttnFwdSm80INS1_25CollectiveMainloopFwdSm80ILi4ELi1ELb0EN4cute5tupleIJNS5_1CILi128EEENS7_ILi112EEENS7_ILi64EEEEEELi64ENS_10bfloat16_tEfNS_4arch4Sm80ELb0ELb0ELb0ELb1ELb0ELb1ELb1ELb0EEENS1_21CollectiveEpilogueFwdINS6_IJS8_SA_S9_EEENS6_IJNS7_ILi1EEESI_SI_EEESC_SE_Li128ELb1ELb1ELb0ELb0EEENS1_19SingleTileSchedulerILb1ELb0ELb1ELi128EEEEEEEEEvNT_6ParamsE,"a",@progbits
	.sectionflags	@""
	.align	4
.nv.constant0._ZN7cutlass13device_kernelIN5flash19enable_sm80_to_sm89INS1_16FlashAttnFwdSm80INS1_25CollectiveMainloopFwdSm80ILi4ELi1ELb0EN4cute5tupleIJNS5_1CILi128EEENS7_ILi112EEENS7_ILi64EEEEEELi64ENS_10bfloat16_tEfNS_4arch4Sm80ELb0ELb0ELb0ELb1ELb0ELb1ELb1ELb0EEENS1_21CollectiveEpilogueFwdINS6_IJS8_SA_S9_EEENS6_IJNS7_ILi1EEESI_SI_EEESC_SE_Li128ELb1ELb1ELb0ELb0EEENS1_19SingleTileSchedulerILb1ELb0ELb1ELi128EEEEEEEEEvNT_6ParamsE:
	.zero		1944


//--------------------- .nv.constant0._ZN7cutlass13device_kernelIN5flash19enable_sm80_to_sm89INS1_16FlashAttnFwdSm80INS1_25CollectiveMainloopFwdSm80ILi4ELi1ELb0EN4cute5tupleIJNS5_1CILi128EEENS7_ILi96EEENS7_ILi64EEEEEELi64ENS_10bfloat16_tEfNS_4arch4Sm80ELb0ELb1ELb0ELb0ELb0ELb0ELb1ELb0EEENS1_21CollectiveEpilogueFwdINS6_IJS8_SA_S9_EEENS6_IJNS7_ILi1EEESI_SI_EEESC_SE_Li128ELb0ELb1ELb0ELb0EEENS1_19SingleTileSchedulerILb0ELb0ELb1ELi128EEEEEEEEEvNT_6ParamsE --------------------------
	.section	.nv.constant0._ZN7cutlass13device_kernelIN5flash19enable_sm80_to_sm89INS1_16FlashAttnFwdSm80INS1_25CollectiveMainloopFwdSm80ILi4ELi1ELb0EN4cute5tupleIJNS5_1CILi128EEENS7_ILi96EEENS7_ILi64EEEEEELi64ENS_10bfloat16_tEfNS_4arch4Sm80ELb0ELb1ELb0ELb0ELb0ELb0ELb1ELb0EEENS1_21CollectiveEpilogueFwdINS6_IJS8_SA_S9_EEENS6_IJNS7_ILi1EEESI_SI_EEESC_SE_Li128ELb0ELb1ELb0ELb0EEENS1_19SingleTileSchedulerILb0ELb0ELb1ELi128EEEEEEEEEvNT_6ParamsE,"a",@progbits
	.sectionflags	@""
	.align	4
.nv.constant0._ZN7cutlass13device_kernelIN5flash19enable_sm80_to_sm89INS1_16FlashAttnFwdSm80INS1_25CollectiveMainloopFwdSm80ILi4ELi1ELb0EN4cute5tupleIJNS5_1CILi128EEENS7_ILi96EEENS7_ILi64EEEEEELi64ENS_10bfloat16_tEfNS_4arch4Sm80ELb0ELb1ELb0ELb0ELb0ELb0ELb1ELb0EEENS1_21CollectiveEpilogueFwdINS6_IJS8_SA_S9_EEENS6_IJNS7_ILi1EEESI_SI_EEESC_SE_Li128ELb0ELb1ELb0ELb0EEENS1_19SingleTileSchedulerILb0ELb0ELb1ELi128EEEEEEEEEvNT_6ParamsE:
	.zero		1944


//--------------------- .nv.constant0._ZN7cutlass13device_kernelIN5flash19enable_sm80_to_sm89INS1_16FlashAttnFwdSm80INS1_25CollectiveMainloopFwdSm80ILi4ELi1ELb0EN4cute5tupleIJNS5_1CILi128EEENS7_ILi96EEENS7_ILi64EEEEEELi64ENS_10bfloat16_tEfNS_4arch4Sm80ELb0ELb1ELb0ELb1ELb0ELb0ELb1ELb0EEENS1_21CollectiveEpilogueFwdINS6_IJS8_SA_S9_EEENS6_IJNS7_ILi1EEESI_SI_EEESC_SE_Li128ELb1ELb1ELb0ELb0EEENS1_19SingleTileSchedulerILb1ELb0ELb1ELi128EEEEEEEEEvNT_6ParamsE --------------------------
	.section	.nv.constant0._ZN7cutlass13device_kernelIN5flash19enable_sm80_to_sm89INS1_16FlashAttnFwdSm80INS1_25CollectiveMainloopFwdSm80ILi4ELi1ELb0EN4cute5tupleIJNS5_1CILi128EEENS7_ILi96EEENS7_ILi64EEEEEELi64ENS_10bfloat16_tEfNS_4arch4Sm80ELb0ELb1ELb0ELb1ELb0ELb0ELb1ELb0EEENS1_21CollectiveEpilogueFwdINS6_IJS8_SA_S9_EEENS6_IJNS7_ILi1EEESI_SI_EEESC_SE_Li128ELb1ELb1ELb0ELb0EEENS1_19SingleTileSchedulerILb1ELb0ELb1ELi128EEEEEEEEEvNT_6ParamsE,"a",@progbits
	.sectionflags	@""
	.align	4
.nv.constant0._ZN7cutlass13device_kernelIN5flash19enable_sm80_to_sm89INS1_16FlashAttnFwdSm80INS1_25CollectiveMainloopFwdSm80ILi4ELi1ELb0EN4cute5tupleIJNS5_1CILi128EEENS7_ILi96EEENS7_ILi64EEEEEELi64ENS_10bfloat16_tEfNS_4arch4Sm80ELb0ELb1ELb0ELb1ELb0ELb0ELb1ELb0EEENS1_21CollectiveEpilogueFwdINS6_IJS8_SA_S9_EEENS6_IJNS7_ILi1EEESI_SI_EEESC_SE_Li128ELb1ELb1ELb0ELb0EEENS1_19SingleTileSchedulerILb1ELb0ELb1ELi128EEEEEEEEEvNT_6ParamsE:
	.zero		1944


//--------------------- .nv.constant0._ZN7cutlass13device_kernelIN5flash19enable_sm80_to_sm89INS1_16FlashAttnFwdSm80INS1_25CollectiveMainloopFwdSm80ILi4ELi1ELb0EN4cute5tupleIJNS5_1CILi128EEENS7_ILi96EEENS7_ILi64EEEEEELi64ENS_10bfloat16_tEfNS_4arch4Sm80ELb0ELb1ELb0ELb1ELb0ELb1ELb1ELb0EEENS1_21CollectiveEpilogueFwdINS6_IJS8_SA_S9_EEENS6_IJNS7_ILi1EEESI_SI_EEESC_SE_Li128ELb1ELb1ELb0ELb0EEENS1_19SingleTileSchedulerILb1ELb0ELb1ELi128EEEEEEEEEvNT_6ParamsE --------------------------
	.section	.nv.constant0._ZN7cutlass13device_kernelIN5flash19enable_sm80_to_sm89INS1_16FlashAttnFwdSm80INS1_25CollectiveMainloopFwdSm80ILi4ELi1ELb0EN4cute5tupleIJNS5_1CILi128EEENS7_ILi96EEENS7_ILi64EEEEEELi64ENS_10bfloat16_tEfNS_4arch4Sm80ELb0ELb1ELb0ELb1ELb0ELb1ELb1ELb0EEENS1_21CollectiveEpilogueFwdINS6_IJS8_SA_S9_EEENS6_IJNS7_ILi1EEESI_SI_EEESC_SE_Li128ELb1ELb1ELb0ELb0EEENS1_19SingleTileSchedulerILb1ELb0ELb1ELi128EEEEEEEEEvNT_6ParamsE,"a",@progbits
	.sectionflags	@""
	.align	4
.nv.constant0._ZN7cutlass13device_kernelIN5flash19enable_sm80_to_sm89INS1_16FlashAttnFwdSm80INS1_25CollectiveMainloopFwdSm80ILi4ELi1ELb0EN4cute5tupleIJNS5_1CILi128EEENS7_ILi96EEENS7_ILi64EEEEEELi64ENS_10bfloat16_tEfNS_4arch4Sm80ELb0ELb1ELb0ELb1ELb0ELb1ELb1ELb0EEENS1_21CollectiveEpilogueFwdINS6_IJS8_SA_S9_EEENS6_IJNS7_ILi1EEESI_SI_EEESC_SE_Li128ELb1ELb1ELb0ELb0EEENS1_19SingleTileSchedulerILb1ELb0ELb1ELi128EEEEEEEEEvNT_6ParamsE:
	.zero		1944


//--------------------- .nv.constant0._ZN7cutlass13device_kernelIN5flash19enable_sm80_to_sm89INS1_16FlashAttnFwdSm80INS1_25CollectiveMainloopFwdSm80ILi4ELi1ELb0EN4cute5tupleIJNS5_1CILi128EEENS7_ILi112EEENS7_ILi64EEEEEELi64ENS_10bfloat16_tEfNS_4arch4Sm80ELb1ELb0ELb0ELb0ELb0ELb0ELb1ELb0EEENS1_21CollectiveEpilogueFwdINS6_IJS8_SA_S9_EEENS6_IJNS7_ILi1EEESI_SI_EEESC_SE_Li128ELb0ELb1ELb0ELb0EEENS1_30DynamicPersistentTileSchedulerILi128ELi128ELb0ELb1ELb0EEEEEEEEEvNT_6ParamsE --------------------------
	.section	.nv.constant0._ZN7cutlass13device_kernelIN5flash19enable_sm80_to_sm89INS1_16FlashAttnFwdSm80INS1_25CollectiveMainloopFwdSm80ILi4ELi1ELb0EN4cute5tupleIJNS5_1CILi128EEENS7_ILi112EEENS7_ILi64EEEEEELi64ENS_10bfloat16_tEfNS_4arch4Sm80ELb1ELb0ELb0ELb0ELb0ELb0ELb1ELb0EEENS1_21CollectiveEpilogueFwdINS6_IJS8_SA_S9_EEENS6_IJNS7_ILi1EEESI_SI_EEESC_SE_Li128ELb0ELb1ELb0ELb0EEENS1_30DynamicPersistentTileSchedulerILi128ELi128ELb0ELb1ELb0EEEEEEEEEvNT_6ParamsE,"a",@progbits
	.sectionflags	@""
	.align	4
.nv.constant0._ZN7cutlass13device_kernelIN5flash19enable_sm80_to_sm89INS1_16FlashAttnFwdSm80INS1_25CollectiveMainloopFwdSm80ILi4ELi1ELb0EN4cute5tupleIJNS5_1CILi128EEENS7_ILi112EEENS7_ILi64EEEEEELi64ENS_10bfloat16_tEfNS_4arch4Sm80ELb1ELb0ELb0ELb0ELb0ELb0ELb1ELb0EEENS1_21CollectiveEpilogueFwdINS6_IJS8_SA_S9_EEENS6_IJNS7_ILi1EEESI_SI_EEESC_SE_Li128ELb0ELb1ELb0ELb0EEENS1_30DynamicPersistentTileSchedulerILi128ELi128ELb0ELb1ELb0EEEEEEEEEvNT_6ParamsE:
	.zero		1960


//--------------------- .nv.constant0._ZN7cutlass13device_kernelIN5flash19enable_sm80_to_sm89INS1_16FlashAttnFwdSm80INS1_25CollectiveMainloopFwdSm80ILi4ELi1ELb0EN4cute5tupleIJNS5_1CILi128EEENS7_ILi112EEENS7_ILi64EEEEEELi64ENS_10bfloat16_tEfNS_4arch4Sm80ELb1ELb0ELb0ELb1ELb0ELb0ELb1ELb0EEENS1_21CollectiveEpilogueFwdINS6_IJS8_SA_S9_EEENS6_IJNS7_ILi1EEESI_SI_EEESC_SE_Li128ELb1ELb1ELb0ELb0EEENS1_19SingleTileSchedulerILb1ELb0ELb1ELi128EEEEEEEEEvNT_6ParamsE --------------------------
	.section	.nv.constant0._ZN7cutlass13device_kernelIN5flash19enable_sm80_to_sm89INS1_16FlashAttnFwdSm80INS1_25CollectiveMainloopFwdSm80ILi4ELi1ELb0EN4cute5tupleIJNS5_1CILi128EEENS7_ILi112EEENS7_ILi64EEEEEELi64ENS_10bfloat16_tEfNS_4arch4Sm80ELb1ELb0ELb0ELb1ELb0ELb0ELb1ELb0EEENS1_21CollectiveEpilogueFwdINS6_IJS8_SA_S9_EEENS6_IJNS7_ILi1EEESI_SI_EEESC_SE_Li128ELb1ELb1ELb0ELb0EEENS1_19SingleTileSchedulerILb1ELb0ELb1ELi128EEEEEEEEEvNT_6ParamsE,"a",@progbits
	.sectionflags	@""
	.align	4
.nv.constant0._ZN7cutlass13device_kernelIN5flash19enable_sm80_to_sm89INS1_16FlashAttnFwdSm80INS1_25CollectiveMainloopFwdSm80ILi4ELi1ELb0EN4cute5tupleIJNS5_1CILi128EEENS7_ILi112EEENS7_ILi64EEEEEELi64ENS_10bfloat16_tEfNS_4arch4Sm80ELb1ELb0ELb0ELb1ELb0ELb0ELb1ELb0EEENS1_21CollectiveEpilogueFwdINS6_IJS8_SA_S9_EEENS6_IJNS7_ILi1EEESI_SI_EEESC_SE_Li128ELb1ELb1ELb0ELb0EEENS1_19SingleTileSchedulerILb1ELb0ELb1ELi128EEEEEEEEEvNT_6ParamsE:
	.zero		1944


//--------------------- .nv.constant0._ZN7cutlass13device_kernelIN5flash19enable_sm80_to_sm89INS1_16FlashAttnFwdSm80INS1_25CollectiveMainloopFwdSm80ILi4ELi1ELb0EN4cute5tupleIJNS5_1CILi128EEENS7_ILi112EEENS7_ILi64EEEEEELi64ENS_10bfloat16_tEfNS_4arch4Sm80ELb1ELb0ELb0ELb1ELb0ELb1ELb1ELb0EEENS1_21CollectiveEpilogueFwdINS6_IJS8_SA_S9_EEENS6_IJNS7_ILi1EEESI_SI_EEESC_SE_Li128ELb1ELb1ELb0ELb0EEENS1_19SingleTileSchedulerILb1ELb0ELb1ELi128EEEEEEEEEvNT_6ParamsE --------------------------
	.section	.nv.constant0._ZN7cutlass13device_kernelIN5flash19enable_sm80_to_sm89INS1_16FlashAttnFwdSm80INS1_25CollectiveMainloopFwdSm80ILi4ELi1ELb0EN4cute5tupleIJNS5_1CILi128EEENS7_ILi112EEENS7_ILi64EEEEEELi64ENS_10bfloat16_tEfNS_4arch4Sm80ELb1ELb0ELb0ELb1ELb0ELb1ELb1ELb0EEENS1_21CollectiveEpilogueFwdINS6_IJS8_SA_S9_EEENS6_IJNS7_ILi1EEESI_SI_EEESC_SE_Li128ELb1ELb1ELb0ELb0EEENS1_19SingleTileSchedulerILb1ELb0ELb1ELi128EEEEEEEEEvNT_6ParamsE,"a",@progbits
	.sectionflags	@""
	.align	4
.nv.constant0._ZN7cutlass13device_kernelIN5flash19enable_sm80_to_sm89INS1_16FlashAttnFwdSm80INS1_25CollectiveMainloopFwdSm80ILi4ELi1ELb0EN4cute5tupleIJNS5_1CILi128EEENS7_ILi112EEENS7_ILi64EEEEEELi64ENS_10bfloat16_tEfNS_4arch4Sm80ELb1ELb0ELb0ELb1ELb0ELb1ELb1ELb0EEENS1_21CollectiveEpilogueFwdINS6_IJS8_SA_S9_EEENS6_IJNS7_ILi1EEESI_SI_EEESC_SE_Li128ELb1ELb1ELb0ELb0EEENS1_19SingleTileSchedulerILb1ELb0ELb1ELi128EEEEEEEEEvNT_6ParamsE:
	.zero		1944


//--------------------- SYMBOLS --------------------------

	.type		.nv.reservedSmem.offset0,@object
	.size		.nv.reservedSmem.offset0,0x4
